//
// Generated by NVIDIA NVVM Compiler
//
// Compiler Build ID: CL-36424714
// Cuda compilation tools, release 13.0, V13.0.88
// Based on NVVM 20.0.0
//

.version 9.0
.target sm_100
.address_size 64

	// .globl	_Z18sgemm_80_20_kerneliiiPKfiS0_iPfiff
// _ZZ18sgemm_80_20_kerneliiiPKfiS0_iPfiffE3shA has been demoted
// _ZZ18sgemm_80_20_kerneliiiPKfiS0_iPfiffE3shB has been demoted

.visible .entry _Z18sgemm_80_20_kerneliiiPKfiS0_iPfiff(
	.param .u32 _Z18sgemm_80_20_kerneliiiPKfiS0_iPfiff_param_0,
	.param .u32 _Z18sgemm_80_20_kerneliiiPKfiS0_iPfiff_param_1,
	.param .u32 _Z18sgemm_80_20_kerneliiiPKfiS0_iPfiff_param_2,
	.param .u64 .ptr .align 1 _Z18sgemm_80_20_kerneliiiPKfiS0_iPfiff_param_3,
	.param .u32 _Z18sgemm_80_20_kerneliiiPKfiS0_iPfiff_param_4,
	.param .u64 .ptr .align 1 _Z18sgemm_80_20_kerneliiiPKfiS0_iPfiff_param_5,
	.param .u32 _Z18sgemm_80_20_kerneliiiPKfiS0_iPfiff_param_6,
	.param .u64 .ptr .align 1 _Z18sgemm_80_20_kerneliiiPKfiS0_iPfiff_param_7,
	.param .u32 _Z18sgemm_80_20_kerneliiiPKfiS0_iPfiff_param_8,
	.param .f32 _Z18sgemm_80_20_kerneliiiPKfiS0_iPfiff_param_9,
	.param .f32 _Z18sgemm_80_20_kerneliiiPKfiS0_iPfiff_param_10
)
.maxntid 256
.minnctapersm 2
{
	.reg .pred 	%p<201>;
	.reg .b32 	%r<327>;
	.reg .b32 	%f<1853>;
	.reg .b64 	%rd<147>;
	// demoted variable
	.shared .align 4 .b8 _ZZ18sgemm_80_20_kerneliiiPKfiS0_iPfiffE3shA[8704];
	// demoted variable
	.shared .align 4 .b8 _ZZ18sgemm_80_20_kerneliiiPKfiS0_iPfiffE3shB[8256];
	ld.param.u32 	%r124, [_Z18sgemm_80_20_kerneliiiPKfiS0_iPfiff_param_0];
	ld.param.u32 	%r125, [_Z18sgemm_80_20_kerneliiiPKfiS0_iPfiff_param_1];
	ld.param.u32 	%r126, [_Z18sgemm_80_20_kerneliiiPKfiS0_iPfiff_param_2];
	ld.param.u64 	%rd20, [_Z18sgemm_80_20_kerneliiiPKfiS0_iPfiff_param_3];
	ld.param.u32 	%r127, [_Z18sgemm_80_20_kerneliiiPKfiS0_iPfiff_param_4];
	ld.param.u64 	%rd21, [_Z18sgemm_80_20_kerneliiiPKfiS0_iPfiff_param_5];
	ld.param.u32 	%r128, [_Z18sgemm_80_20_kerneliiiPKfiS0_iPfiff_param_6];
	ld.param.u64 	%rd22, [_Z18sgemm_80_20_kerneliiiPKfiS0_iPfiff_param_7];
	ld.param.u32 	%r129, [_Z18sgemm_80_20_kerneliiiPKfiS0_iPfiff_param_8];
	ld.param.f32 	%f221, [_Z18sgemm_80_20_kerneliiiPKfiS0_iPfiff_param_9];
	ld.param.f32 	%f222, [_Z18sgemm_80_20_kerneliiiPKfiS0_iPfiff_param_10];
	cvta.to.global.u64 	%rd1, %rd20;
	cvta.to.global.u64 	%rd2, %rd21;
	cvta.to.global.u64 	%rd3, %rd22;
	mov.u32 	%r1, %tid.x;
	mov.u32 	%r130, %tid.y;
	mov.u32 	%r131, %ctaid.y;
	shl.b32 	%r2, %r131, 7;
	mov.u32 	%r132, %ctaid.x;
	shl.b32 	%r3, %r132, 7;
	shl.b32 	%r4, %r130, 3;
	add.s32 	%r5, %r2, %r4;
	shl.b32 	%r6, %r1, 3;
	add.s32 	%r7, %r3, %r6;
	shl.b32 	%r133, %r130, 4;
	add.s32 	%r8, %r133, %r1;
	setp.lt.s32 	%p1, %r126, 1;
	mov.f32 	%f1778, 0f00000000;
	mov.f32 	%f1779, %f1778;
	mov.f32 	%f1780, %f1778;
	mov.f32 	%f1781, %f1778;
	mov.f32 	%f1782, %f1778;
	mov.f32 	%f1783, %f1778;
	mov.f32 	%f1784, %f1778;
	mov.f32 	%f1785, %f1778;
	mov.f32 	%f1786, %f1778;
	mov.f32 	%f1787, %f1778;
	mov.f32 	%f1788, %f1778;
	mov.f32 	%f1789, %f1778;
	mov.f32 	%f1790, %f1778;
	mov.f32 	%f1791, %f1778;
	mov.f32 	%f1792, %f1778;
	mov.f32 	%f1793, %f1778;
	mov.f32 	%f1794, %f1778;
	mov.f32 	%f1795, %f1778;
	mov.f32 	%f1796, %f1778;
	mov.f32 	%f1797, %f1778;
	mov.f32 	%f1798, %f1778;
	mov.f32 	%f1799, %f1778;
	mov.f32 	%f1800, %f1778;
	mov.f32 	%f1801, %f1778;
	mov.f32 	%f1802, %f1778;
	mov.f32 	%f1803, %f1778;
	mov.f32 	%f1804, %f1778;
	mov.f32 	%f1805, %f1778;
	mov.f32 	%f1806, %f1778;
	mov.f32 	%f1807, %f1778;
	mov.f32 	%f1808, %f1778;
	mov.f32 	%f1809, %f1778;
	mov.f32 	%f1810, %f1778;
	mov.f32 	%f1811, %f1778;
	mov.f32 	%f1812, %f1778;
	mov.f32 	%f1813, %f1778;
	mov.f32 	%f1814, %f1778;
	mov.f32 	%f1815, %f1778;
	mov.f32 	%f1816, %f1778;
	mov.f32 	%f1817, %f1778;
	mov.f32 	%f1818, %f1778;
	mov.f32 	%f1819, %f1778;
	mov.f32 	%f1820, %f1778;
	mov.f32 	%f1821, %f1778;
	mov.f32 	%f1822, %f1778;
	mov.f32 	%f1823, %f1778;
	mov.f32 	%f1824, %f1778;
	mov.f32 	%f1825, %f1778;
	mov.f32 	%f1826, %f1778;
	mov.f32 	%f1827, %f1778;
	mov.f32 	%f1828, %f1778;
	mov.f32 	%f1829, %f1778;
	mov.f32 	%f1830, %f1778;
	mov.f32 	%f1831, %f1778;
	mov.f32 	%f1832, %f1778;
	mov.f32 	%f1833, %f1778;
	mov.f32 	%f1834, %f1778;
	mov.f32 	%f1835, %f1778;
	mov.f32 	%f1836, %f1778;
	mov.f32 	%f1837, %f1778;
	mov.f32 	%f1838, %f1778;
	mov.f32 	%f1839, %f1778;
	mov.f32 	%f1840, %f1778;
	mov.f32 	%f1841, %f1778;
	@%p1 bra 	$L__BB0_46;
	and.b32  	%r9, %r1, 15;
	max.u32 	%r135, %r8, 1792;
	sub.s32 	%r136, %r135, %r8;
	add.s32 	%r10, %r136, 255;
	shr.u32 	%r137, %r10, 8;
	add.s32 	%r138, %r137, 1;
	and.b32  	%r11, %r138, 3;
	shr.u32 	%r139, %r8, 4;
	add.s32 	%r12, %r139, %r2;
	mul.lo.s32 	%r13, %r12, %r127;
	mov.u32 	%r140, _ZZ18sgemm_80_20_kerneliiiPKfiS0_iPfiffE3shA;
	shl.b32 	%r141, %r1, 2;
	and.b32  	%r142, %r141, 60;
	add.s32 	%r33, %r140, %r142;
	mad.lo.s32 	%r14, %r139, 68, %r33;
	add.s32 	%r15, %r8, 256;
	shr.u32 	%r143, %r15, 4;
	add.s32 	%r16, %r143, %r2;
	mul.lo.s32 	%r17, %r16, %r127;
	mad.lo.s32 	%r18, %r143, 68, %r33;
	add.s32 	%r19, %r8, 512;
	shr.u32 	%r144, %r19, 4;
	add.s32 	%r20, %r144, %r2;
	mul.lo.s32 	%r21, %r20, %r127;
	mad.lo.s32 	%r22, %r144, 68, %r33;
	add.s32 	%r23, %r8, 768;
	shr.u32 	%r24, %r8, 7;
	and.b32  	%r145, %r8, 127;
	add.s32 	%r25, %r145, %r3;
	mov.u32 	%r146, _ZZ18sgemm_80_20_kerneliiiPKfiS0_iPfiffE3shB;
	mad.lo.s32 	%r147, %r24, 516, %r146;
	shl.b32 	%r148, %r8, 2;
	and.b32  	%r149, %r148, 508;
	add.s32 	%r26, %r147, %r149;
	shr.u32 	%r27, %r15, 7;
	mad.lo.s32 	%r150, %r27, 516, %r146;
	add.s32 	%r28, %r150, %r149;
	shr.u32 	%r29, %r19, 7;
	mad.lo.s32 	%r151, %r29, 516, %r146;
	add.s32 	%r30, %r151, %r149;
	mad.lo.s32 	%r31, %r4, 68, %r140;
	shl.b32 	%r152, %r6, 2;
	add.s32 	%r32, %r146, %r152;
	shl.b32 	%r34, %r127, 6;
	mov.b32 	%r310, 0;
	mov.f32 	%f1778, 0f00000000;
$L__BB0_2:
	setp.gt.u32 	%p2, %r8, 2047;
	@%p2 bra 	$L__BB0_45;
	setp.eq.s32 	%p3, %r11, 0;
	mov.u32 	%r311, %r8;
	@%p3 bra 	$L__BB0_13;
	setp.ge.s32 	%p4, %r12, %r124;
	add.s32 	%r36, %r9, %r310;
	setp.ge.s32 	%p5, %r36, %r126;
	mov.f32 	%f1775, 0f00000000;
	or.pred  	%p6, %p4, %p5;
	@%p6 bra 	$L__BB0_6;
	add.s32 	%r154, %r13, %r36;
	mul.wide.s32 	%rd23, %r154, 4;
	add.s64 	%rd24, %rd1, %rd23;
	ld.global.nc.f32 	%f1775, [%rd24];
$L__BB0_6:
	setp.eq.s32 	%p7, %r11, 1;
	st.shared.f32 	[%r14], %f1775;
	mov.u32 	%r311, %r15;
	@%p7 bra 	$L__BB0_13;
	setp.ge.s32 	%p9, %r16, %r124;
	mov.f32 	%f1776, 0f00000000;
	or.pred  	%p10, %p9, %p5;
	@%p10 bra 	$L__BB0_9;
	add.s32 	%r155, %r17, %r36;
	mul.wide.s32 	%rd25, %r155, 4;
	add.s64 	%rd26, %rd1, %rd25;
	ld.global.nc.f32 	%f1776, [%rd26];
$L__BB0_9:
	setp.eq.s32 	%p11, %r11, 2;
	st.shared.f32 	[%r18], %f1776;
	mov.u32 	%r311, %r19;
	@%p11 bra 	$L__BB0_13;
	setp.ge.s32 	%p13, %r20, %r124;
	mov.f32 	%f1777, 0f00000000;
	or.pred  	%p14, %p13, %p5;
	@%p14 bra 	$L__BB0_12;
	add.s32 	%r156, %r21, %r36;
	mul.wide.s32 	%rd27, %r156, 4;
	add.s64 	%rd28, %rd1, %rd27;
	ld.global.nc.f32 	%f1777, [%rd28];
$L__BB0_12:
	st.shared.f32 	[%r22], %f1777;
	mov.u32 	%r311, %r23;
$L__BB0_13:
	setp.lt.u32 	%p15, %r10, 768;
	@%p15 bra 	$L__BB0_24;
	add.s32 	%r38, %r9, %r310;
	add.s32 	%r157, %r311, 768;
	shr.u32 	%r158, %r157, 4;
	mad.lo.s32 	%r324, %r158, 68, %r33;
	add.s32 	%r322, %r2, %r158;
	mad.lo.s32 	%r323, %r127, %r322, %r38;
	add.s32 	%r159, %r311, 512;
	shr.u32 	%r160, %r159, 4;
	mad.lo.s32 	%r321, %r160, 68, %r33;
	add.s32 	%r319, %r2, %r160;
	mad.lo.s32 	%r320, %r127, %r319, %r38;
	add.s32 	%r161, %r311, 256;
	shr.u32 	%r162, %r161, 4;
	mad.lo.s32 	%r318, %r162, 68, %r33;
	add.s32 	%r316, %r2, %r162;
	mad.lo.s32 	%r317, %r127, %r316, %r38;
	shr.u32 	%r163, %r311, 4;
	mad.lo.s32 	%r315, %r163, 68, %r33;
	add.s32 	%r313, %r2, %r163;
	mad.lo.s32 	%r314, %r127, %r313, %r38;
$L__BB0_15:
	setp.ge.s32 	%p16, %r38, %r126;
	setp.ge.s32 	%p17, %r313, %r124;
	mov.f32 	%f1845, 0f00000000;
	or.pred  	%p18, %p17, %p16;
	@%p18 bra 	$L__BB0_17;
	mul.wide.s32 	%rd29, %r314, 4;
	add.s64 	%rd30, %rd1, %rd29;
	ld.global.nc.f32 	%f1845, [%rd30];
$L__BB0_17:
	st.shared.f32 	[%r315], %f1845;
	setp.ge.s32 	%p20, %r316, %r124;
	mov.f32 	%f1846, 0f00000000;
	or.pred  	%p21, %p20, %p16;
	@%p21 bra 	$L__BB0_19;
	mul.wide.s32 	%rd31, %r317, 4;
	add.s64 	%rd32, %rd1, %rd31;
	ld.global.nc.f32 	%f1846, [%rd32];
$L__BB0_19:
	st.shared.f32 	[%r318], %f1846;
	setp.ge.s32 	%p23, %r319, %r124;
	mov.f32 	%f1847, 0f00000000;
	or.pred  	%p24, %p23, %p16;
	@%p24 bra 	$L__BB0_21;
	mul.wide.s32 	%rd33, %r320, 4;
	add.s64 	%rd34, %rd1, %rd33;
	ld.global.nc.f32 	%f1847, [%rd34];
$L__BB0_21:
	st.shared.f32 	[%r321], %f1847;
	setp.ge.s32 	%p26, %r322, %r124;
	mov.f32 	%f1848, 0f00000000;
	or.pred  	%p27, %p26, %p16;
	@%p27 bra 	$L__BB0_23;
	mul.wide.s32 	%rd35, %r323, 4;
	add.s64 	%rd36, %rd1, %rd35;
	ld.global.nc.f32 	%f1848, [%rd36];
$L__BB0_23:
	st.shared.f32 	[%r324], %f1848;
	add.s32 	%r85, %r311, 1024;
	add.s32 	%r324, %r324, 4352;
	add.s32 	%r323, %r323, %r34;
	add.s32 	%r322, %r322, 64;
	add.s32 	%r321, %r321, 4352;
	add.s32 	%r320, %r320, %r34;
	add.s32 	%r319, %r319, 64;
	add.s32 	%r318, %r318, 4352;
	add.s32 	%r317, %r317, %r34;
	add.s32 	%r316, %r316, 64;
	add.s32 	%r315, %r315, 4352;
	add.s32 	%r314, %r314, %r34;
	add.s32 	%r313, %r313, 64;
	setp.lt.u32 	%p28, %r311, 1024;
	mov.u32 	%r311, %r85;
	@%p28 bra 	$L__BB0_15;
$L__BB0_24:
	mov.u32 	%r312, %r8;
	@%p3 bra 	$L__BB0_34;
	setp.ge.s32 	%p30, %r25, %r125;
	add.s32 	%r66, %r24, %r310;
	setp.ge.s32 	%p31, %r66, %r126;
	mov.f32 	%f1842, 0f00000000;
	or.pred  	%p32, %p31, %p30;
	@%p32 bra 	$L__BB0_27;
	mad.lo.s32 	%r164, %r66, %r128, %r25;
	mul.wide.s32 	%rd37, %r164, 4;
	add.s64 	%rd38, %rd2, %rd37;
	ld.global.nc.f32 	%f1842, [%rd38];
$L__BB0_27:
	setp.eq.s32 	%p33, %r11, 1;
	st.shared.f32 	[%r26], %f1842;
	mov.u32 	%r312, %r15;
	@%p33 bra 	$L__BB0_34;
	add.s32 	%r67, %r27, %r310;
	setp.ge.s32 	%p35, %r67, %r126;
	mov.f32 	%f1843, 0f00000000;
	or.pred  	%p36, %p35, %p30;
	@%p36 bra 	$L__BB0_30;
	mad.lo.s32 	%r165, %r67, %r128, %r25;
	mul.wide.s32 	%rd39, %r165, 4;
	add.s64 	%rd40, %rd2, %rd39;
	ld.global.nc.f32 	%f1843, [%rd40];
$L__BB0_30:
	setp.eq.s32 	%p37, %r11, 2;
	st.shared.f32 	[%r28], %f1843;
	mov.u32 	%r312, %r19;
	@%p37 bra 	$L__BB0_34;
	add.s32 	%r68, %r29, %r310;
	setp.ge.s32 	%p39, %r68, %r126;
	mov.f32 	%f1844, 0f00000000;
	or.pred  	%p40, %p39, %p30;
	@%p40 bra 	$L__BB0_33;
	mad.lo.s32 	%r166, %r68, %r128, %r25;
	mul.wide.s32 	%rd41, %r166, 4;
	add.s64 	%rd42, %rd2, %rd41;
	ld.global.nc.f32 	%f1844, [%rd42];
$L__BB0_33:
	st.shared.f32 	[%r30], %f1844;
	mov.u32 	%r312, %r23;
$L__BB0_34:
	@%p15 bra 	$L__BB0_45;
	and.b32  	%r167, %r312, 127;
	add.s32 	%r70, %r167, %r3;
	shl.b32 	%r168, %r312, 2;
	and.b32  	%r169, %r168, 508;
	mov.u32 	%r170, _ZZ18sgemm_80_20_kerneliiiPKfiS0_iPfiffE3shB;
	add.s32 	%r71, %r170, %r169;
$L__BB0_36:
	setp.ge.s32 	%p42, %r70, %r125;
	shr.u32 	%r99, %r312, 7;
	add.s32 	%r100, %r99, %r310;
	setp.ge.s32 	%p43, %r100, %r126;
	mov.f32 	%f1849, 0f00000000;
	or.pred  	%p44, %p43, %p42;
	@%p44 bra 	$L__BB0_38;
	mad.lo.s32 	%r171, %r100, %r128, %r70;
	mul.wide.s32 	%rd43, %r171, 4;
	add.s64 	%rd44, %rd2, %rd43;
	ld.global.nc.f32 	%f1849, [%rd44];
$L__BB0_38:
	mad.lo.s32 	%r172, %r99, 516, %r71;
	st.shared.f32 	[%r172], %f1849;
	add.s32 	%r173, %r312, 256;
	shr.u32 	%r101, %r173, 7;
	add.s32 	%r102, %r101, %r310;
	setp.ge.s32 	%p46, %r102, %r126;
	mov.f32 	%f1850, 0f00000000;
	or.pred  	%p47, %p46, %p42;
	@%p47 bra 	$L__BB0_40;
	mad.lo.s32 	%r174, %r102, %r128, %r70;
	mul.wide.s32 	%rd45, %r174, 4;
	add.s64 	%rd46, %rd2, %rd45;
	ld.global.nc.f32 	%f1850, [%rd46];
$L__BB0_40:
	mad.lo.s32 	%r175, %r101, 516, %r71;
	st.shared.f32 	[%r175], %f1850;
	add.s32 	%r176, %r312, 512;
	shr.u32 	%r103, %r176, 7;
	add.s32 	%r104, %r103, %r310;
	setp.ge.s32 	%p49, %r104, %r126;
	mov.f32 	%f1851, 0f00000000;
	or.pred  	%p50, %p49, %p42;
	@%p50 bra 	$L__BB0_42;
	mad.lo.s32 	%r177, %r104, %r128, %r70;
	mul.wide.s32 	%rd47, %r177, 4;
	add.s64 	%rd48, %rd2, %rd47;
	ld.global.nc.f32 	%f1851, [%rd48];
$L__BB0_42:
	mad.lo.s32 	%r178, %r103, 516, %r71;
	st.shared.f32 	[%r178], %f1851;
	add.s32 	%r179, %r312, 768;
	shr.u32 	%r105, %r179, 7;
	add.s32 	%r106, %r105, %r310;
	setp.ge.s32 	%p52, %r106, %r126;
	mov.f32 	%f1852, 0f00000000;
	or.pred  	%p53, %p52, %p42;
	@%p53 bra 	$L__BB0_44;
	mad.lo.s32 	%r180, %r106, %r128, %r70;
	mul.wide.s32 	%rd49, %r180, 4;
	add.s64 	%rd50, %rd2, %rd49;
	ld.global.nc.f32 	%f1852, [%rd50];
$L__BB0_44:
	mad.lo.s32 	%r181, %r105, 516, %r71;
	st.shared.f32 	[%r181], %f1852;
	add.s32 	%r107, %r312, 1024;
	setp.lt.u32 	%p54, %r312, 1024;
	mov.u32 	%r312, %r107;
	@%p54 bra 	$L__BB0_36;
$L__BB0_45:
	bar.sync 	0;
	ld.shared.f32 	%f239, [%r31];
	ld.shared.f32 	%f240, [%r31+68];
	ld.shared.f32 	%f241, [%r31+136];
	ld.shared.f32 	%f242, [%r31+204];
	ld.shared.f32 	%f243, [%r31+272];
	ld.shared.f32 	%f244, [%r31+340];
	ld.shared.f32 	%f245, [%r31+408];
	ld.shared.f32 	%f246, [%r31+476];
	ld.shared.f32 	%f247, [%r32];
	ld.shared.f32 	%f248, [%r32+4];
	ld.shared.f32 	%f249, [%r32+8];
	ld.shared.f32 	%f250, [%r32+12];
	ld.shared.f32 	%f251, [%r32+16];
	ld.shared.f32 	%f252, [%r32+20];
	ld.shared.f32 	%f253, [%r32+24];
	ld.shared.f32 	%f254, [%r32+28];
	fma.rn.f32 	%f255, %f239, %f247, %f1825;
	fma.rn.f32 	%f256, %f239, %f248, %f1824;
	fma.rn.f32 	%f257, %f239, %f249, %f1823;
	fma.rn.f32 	%f258, %f239, %f250, %f1822;
	fma.rn.f32 	%f259, %f239, %f251, %f1821;
	fma.rn.f32 	%f260, %f239, %f252, %f1820;
	fma.rn.f32 	%f261, %f239, %f253, %f1819;
	fma.rn.f32 	%f262, %f239, %f254, %f1818;
	fma.rn.f32 	%f263, %f240, %f247, %f1817;
	fma.rn.f32 	%f264, %f240, %f248, %f1816;
	fma.rn.f32 	%f265, %f240, %f249, %f1815;
	fma.rn.f32 	%f266, %f240, %f250, %f1814;
	fma.rn.f32 	%f267, %f240, %f251, %f1813;
	fma.rn.f32 	%f268, %f240, %f252, %f1812;
	fma.rn.f32 	%f269, %f240, %f253, %f1811;
	fma.rn.f32 	%f270, %f240, %f254, %f1810;
	fma.rn.f32 	%f271, %f241, %f247, %f1809;
	fma.rn.f32 	%f272, %f241, %f248, %f1808;
	fma.rn.f32 	%f273, %f241, %f249, %f1807;
	fma.rn.f32 	%f274, %f241, %f250, %f1806;
	fma.rn.f32 	%f275, %f241, %f251, %f1805;
	fma.rn.f32 	%f276, %f241, %f252, %f1804;
	fma.rn.f32 	%f277, %f241, %f253, %f1803;
	fma.rn.f32 	%f278, %f241, %f254, %f1802;
	fma.rn.f32 	%f279, %f242, %f247, %f1801;
	fma.rn.f32 	%f280, %f242, %f248, %f1800;
	fma.rn.f32 	%f281, %f242, %f249, %f1799;
	fma.rn.f32 	%f282, %f242, %f250, %f1798;
	fma.rn.f32 	%f283, %f242, %f251, %f1797;
	fma.rn.f32 	%f284, %f242, %f252, %f1796;
	fma.rn.f32 	%f285, %f242, %f253, %f1795;
	fma.rn.f32 	%f286, %f242, %f254, %f1794;
	fma.rn.f32 	%f287, %f243, %f247, %f1793;
	fma.rn.f32 	%f288, %f243, %f248, %f1792;
	fma.rn.f32 	%f289, %f243, %f249, %f1791;
	fma.rn.f32 	%f290, %f243, %f250, %f1790;
	fma.rn.f32 	%f291, %f243, %f251, %f1789;
	fma.rn.f32 	%f292, %f243, %f252, %f1788;
	fma.rn.f32 	%f293, %f243, %f253, %f1787;
	fma.rn.f32 	%f294, %f243, %f254, %f1786;
	fma.rn.f32 	%f295, %f244, %f247, %f1785;
	fma.rn.f32 	%f296, %f244, %f248, %f1784;
	fma.rn.f32 	%f297, %f244, %f249, %f1783;
	fma.rn.f32 	%f298, %f244, %f250, %f1782;
	fma.rn.f32 	%f299, %f244, %f251, %f1781;
	fma.rn.f32 	%f300, %f244, %f252, %f1780;
	fma.rn.f32 	%f301, %f244, %f253, %f1779;
	fma.rn.f32 	%f302, %f244, %f254, %f1778;
	fma.rn.f32 	%f303, %f245, %f247, %f1826;
	fma.rn.f32 	%f304, %f245, %f248, %f1827;
	fma.rn.f32 	%f305, %f245, %f249, %f1828;
	fma.rn.f32 	%f306, %f245, %f250, %f1829;
	fma.rn.f32 	%f307, %f245, %f251, %f1830;
	fma.rn.f32 	%f308, %f245, %f252, %f1831;
	fma.rn.f32 	%f309, %f245, %f253, %f1832;
	fma.rn.f32 	%f310, %f245, %f254, %f1833;
	fma.rn.f32 	%f311, %f246, %f247, %f1834;
	fma.rn.f32 	%f312, %f246, %f248, %f1835;
	fma.rn.f32 	%f313, %f246, %f249, %f1836;
	fma.rn.f32 	%f314, %f246, %f250, %f1837;
	fma.rn.f32 	%f315, %f246, %f251, %f1838;
	fma.rn.f32 	%f316, %f246, %f252, %f1839;
	fma.rn.f32 	%f317, %f246, %f253, %f1840;
	fma.rn.f32 	%f318, %f246, %f254, %f1841;
	ld.shared.f32 	%f319, [%r31+4];
	ld.shared.f32 	%f320, [%r31+72];
	ld.shared.f32 	%f321, [%r31+140];
	ld.shared.f32 	%f322, [%r31+208];
	ld.shared.f32 	%f323, [%r31+276];
	ld.shared.f32 	%f324, [%r31+344];
	ld.shared.f32 	%f325, [%r31+412];
	ld.shared.f32 	%f326, [%r31+480];
	ld.shared.f32 	%f327, [%r32+516];
	ld.shared.f32 	%f328, [%r32+520];
	ld.shared.f32 	%f329, [%r32+524];
	ld.shared.f32 	%f330, [%r32+528];
	ld.shared.f32 	%f331, [%r32+532];
	ld.shared.f32 	%f332, [%r32+536];
	ld.shared.f32 	%f333, [%r32+540];
	ld.shared.f32 	%f334, [%r32+544];
	fma.rn.f32 	%f335, %f319, %f327, %f255;
	fma.rn.f32 	%f336, %f319, %f328, %f256;
	fma.rn.f32 	%f337, %f319, %f329, %f257;
	fma.rn.f32 	%f338, %f319, %f330, %f258;
	fma.rn.f32 	%f339, %f319, %f331, %f259;
	fma.rn.f32 	%f340, %f319, %f332, %f260;
	fma.rn.f32 	%f341, %f319, %f333, %f261;
	fma.rn.f32 	%f342, %f319, %f334, %f262;
	fma.rn.f32 	%f343, %f320, %f327, %f263;
	fma.rn.f32 	%f344, %f320, %f328, %f264;
	fma.rn.f32 	%f345, %f320, %f329, %f265;
	fma.rn.f32 	%f346, %f320, %f330, %f266;
	fma.rn.f32 	%f347, %f320, %f331, %f267;
	fma.rn.f32 	%f348, %f320, %f332, %f268;
	fma.rn.f32 	%f349, %f320, %f333, %f269;
	fma.rn.f32 	%f350, %f320, %f334, %f270;
	fma.rn.f32 	%f351, %f321, %f327, %f271;
	fma.rn.f32 	%f352, %f321, %f328, %f272;
	fma.rn.f32 	%f353, %f321, %f329, %f273;
	fma.rn.f32 	%f354, %f321, %f330, %f274;
	fma.rn.f32 	%f355, %f321, %f331, %f275;
	fma.rn.f32 	%f356, %f321, %f332, %f276;
	fma.rn.f32 	%f357, %f321, %f333, %f277;
	fma.rn.f32 	%f358, %f321, %f334, %f278;
	fma.rn.f32 	%f359, %f322, %f327, %f279;
	fma.rn.f32 	%f360, %f322, %f328, %f280;
	fma.rn.f32 	%f361, %f322, %f329, %f281;
	fma.rn.f32 	%f362, %f322, %f330, %f282;
	fma.rn.f32 	%f363, %f322, %f331, %f283;
	fma.rn.f32 	%f364, %f322, %f332, %f284;
	fma.rn.f32 	%f365, %f322, %f333, %f285;
	fma.rn.f32 	%f366, %f322, %f334, %f286;
	fma.rn.f32 	%f367, %f323, %f327, %f287;
	fma.rn.f32 	%f368, %f323, %f328, %f288;
	fma.rn.f32 	%f369, %f323, %f329, %f289;
	fma.rn.f32 	%f370, %f323, %f330, %f290;
	fma.rn.f32 	%f371, %f323, %f331, %f291;
	fma.rn.f32 	%f372, %f323, %f332, %f292;
	fma.rn.f32 	%f373, %f323, %f333, %f293;
	fma.rn.f32 	%f374, %f323, %f334, %f294;
	fma.rn.f32 	%f375, %f324, %f327, %f295;
	fma.rn.f32 	%f376, %f324, %f328, %f296;
	fma.rn.f32 	%f377, %f324, %f329, %f297;
	fma.rn.f32 	%f378, %f324, %f330, %f298;
	fma.rn.f32 	%f379, %f324, %f331, %f299;
	fma.rn.f32 	%f380, %f324, %f332, %f300;
	fma.rn.f32 	%f381, %f324, %f333, %f301;
	fma.rn.f32 	%f382, %f324, %f334, %f302;
	fma.rn.f32 	%f383, %f325, %f327, %f303;
	fma.rn.f32 	%f384, %f325, %f328, %f304;
	fma.rn.f32 	%f385, %f325, %f329, %f305;
	fma.rn.f32 	%f386, %f325, %f330, %f306;
	fma.rn.f32 	%f387, %f325, %f331, %f307;
	fma.rn.f32 	%f388, %f325, %f332, %f308;
	fma.rn.f32 	%f389, %f325, %f333, %f309;
	fma.rn.f32 	%f390, %f325, %f334, %f310;
	fma.rn.f32 	%f391, %f326, %f327, %f311;
	fma.rn.f32 	%f392, %f326, %f328, %f312;
	fma.rn.f32 	%f393, %f326, %f329, %f313;
	fma.rn.f32 	%f394, %f326, %f330, %f314;
	fma.rn.f32 	%f395, %f326, %f331, %f315;
	fma.rn.f32 	%f396, %f326, %f332, %f316;
	fma.rn.f32 	%f397, %f326, %f333, %f317;
	fma.rn.f32 	%f398, %f326, %f334, %f318;
	ld.shared.f32 	%f399, [%r31+8];
	ld.shared.f32 	%f400, [%r31+76];
	ld.shared.f32 	%f401, [%r31+144];
	ld.shared.f32 	%f402, [%r31+212];
	ld.shared.f32 	%f403, [%r31+280];
	ld.shared.f32 	%f404, [%r31+348];
	ld.shared.f32 	%f405, [%r31+416];
	ld.shared.f32 	%f406, [%r31+484];
	ld.shared.f32 	%f407, [%r32+1032];
	ld.shared.f32 	%f408, [%r32+1036];
	ld.shared.f32 	%f409, [%r32+1040];
	ld.shared.f32 	%f410, [%r32+1044];
	ld.shared.f32 	%f411, [%r32+1048];
	ld.shared.f32 	%f412, [%r32+1052];
	ld.shared.f32 	%f413, [%r32+1056];
	ld.shared.f32 	%f414, [%r32+1060];
	fma.rn.f32 	%f415, %f399, %f407, %f335;
	fma.rn.f32 	%f416, %f399, %f408, %f336;
	fma.rn.f32 	%f417, %f399, %f409, %f337;
	fma.rn.f32 	%f418, %f399, %f410, %f338;
	fma.rn.f32 	%f419, %f399, %f411, %f339;
	fma.rn.f32 	%f420, %f399, %f412, %f340;
	fma.rn.f32 	%f421, %f399, %f413, %f341;
	fma.rn.f32 	%f422, %f399, %f414, %f342;
	fma.rn.f32 	%f423, %f400, %f407, %f343;
	fma.rn.f32 	%f424, %f400, %f408, %f344;
	fma.rn.f32 	%f425, %f400, %f409, %f345;
	fma.rn.f32 	%f426, %f400, %f410, %f346;
	fma.rn.f32 	%f427, %f400, %f411, %f347;
	fma.rn.f32 	%f428, %f400, %f412, %f348;
	fma.rn.f32 	%f429, %f400, %f413, %f349;
	fma.rn.f32 	%f430, %f400, %f414, %f350;
	fma.rn.f32 	%f431, %f401, %f407, %f351;
	fma.rn.f32 	%f432, %f401, %f408, %f352;
	fma.rn.f32 	%f433, %f401, %f409, %f353;
	fma.rn.f32 	%f434, %f401, %f410, %f354;
	fma.rn.f32 	%f435, %f401, %f411, %f355;
	fma.rn.f32 	%f436, %f401, %f412, %f356;
	fma.rn.f32 	%f437, %f401, %f413, %f357;
	fma.rn.f32 	%f438, %f401, %f414, %f358;
	fma.rn.f32 	%f439, %f402, %f407, %f359;
	fma.rn.f32 	%f440, %f402, %f408, %f360;
	fma.rn.f32 	%f441, %f402, %f409, %f361;
	fma.rn.f32 	%f442, %f402, %f410, %f362;
	fma.rn.f32 	%f443, %f402, %f411, %f363;
	fma.rn.f32 	%f444, %f402, %f412, %f364;
	fma.rn.f32 	%f445, %f402, %f413, %f365;
	fma.rn.f32 	%f446, %f402, %f414, %f366;
	fma.rn.f32 	%f447, %f403, %f407, %f367;
	fma.rn.f32 	%f448, %f403, %f408, %f368;
	fma.rn.f32 	%f449, %f403, %f409, %f369;
	fma.rn.f32 	%f450, %f403, %f410, %f370;
	fma.rn.f32 	%f451, %f403, %f411, %f371;
	fma.rn.f32 	%f452, %f403, %f412, %f372;
	fma.rn.f32 	%f453, %f403, %f413, %f373;
	fma.rn.f32 	%f454, %f403, %f414, %f374;
	fma.rn.f32 	%f455, %f404, %f407, %f375;
	fma.rn.f32 	%f456, %f404, %f408, %f376;
	fma.rn.f32 	%f457, %f404, %f409, %f377;
	fma.rn.f32 	%f458, %f404, %f410, %f378;
	fma.rn.f32 	%f459, %f404, %f411, %f379;
	fma.rn.f32 	%f460, %f404, %f412, %f380;
	fma.rn.f32 	%f461, %f404, %f413, %f381;
	fma.rn.f32 	%f462, %f404, %f414, %f382;
	fma.rn.f32 	%f463, %f405, %f407, %f383;
	fma.rn.f32 	%f464, %f405, %f408, %f384;
	fma.rn.f32 	%f465, %f405, %f409, %f385;
	fma.rn.f32 	%f466, %f405, %f410, %f386;
	fma.rn.f32 	%f467, %f405, %f411, %f387;
	fma.rn.f32 	%f468, %f405, %f412, %f388;
	fma.rn.f32 	%f469, %f405, %f413, %f389;
	fma.rn.f32 	%f470, %f405, %f414, %f390;
	fma.rn.f32 	%f471, %f406, %f407, %f391;
	fma.rn.f32 	%f472, %f406, %f408, %f392;
	fma.rn.f32 	%f473, %f406, %f409, %f393;
	fma.rn.f32 	%f474, %f406, %f410, %f394;
	fma.rn.f32 	%f475, %f406, %f411, %f395;
	fma.rn.f32 	%f476, %f406, %f412, %f396;
	fma.rn.f32 	%f477, %f406, %f413, %f397;
	fma.rn.f32 	%f478, %f406, %f414, %f398;
	ld.shared.f32 	%f479, [%r31+12];
	ld.shared.f32 	%f480, [%r31+80];
	ld.shared.f32 	%f481, [%r31+148];
	ld.shared.f32 	%f482, [%r31+216];
	ld.shared.f32 	%f483, [%r31+284];
	ld.shared.f32 	%f484, [%r31+352];
	ld.shared.f32 	%f485, [%r31+420];
	ld.shared.f32 	%f486, [%r31+488];
	ld.shared.f32 	%f487, [%r32+1548];
	ld.shared.f32 	%f488, [%r32+1552];
	ld.shared.f32 	%f489, [%r32+1556];
	ld.shared.f32 	%f490, [%r32+1560];
	ld.shared.f32 	%f491, [%r32+1564];
	ld.shared.f32 	%f492, [%r32+1568];
	ld.shared.f32 	%f493, [%r32+1572];
	ld.shared.f32 	%f494, [%r32+1576];
	fma.rn.f32 	%f495, %f479, %f487, %f415;
	fma.rn.f32 	%f496, %f479, %f488, %f416;
	fma.rn.f32 	%f497, %f479, %f489, %f417;
	fma.rn.f32 	%f498, %f479, %f490, %f418;
	fma.rn.f32 	%f499, %f479, %f491, %f419;
	fma.rn.f32 	%f500, %f479, %f492, %f420;
	fma.rn.f32 	%f501, %f479, %f493, %f421;
	fma.rn.f32 	%f502, %f479, %f494, %f422;
	fma.rn.f32 	%f503, %f480, %f487, %f423;
	fma.rn.f32 	%f504, %f480, %f488, %f424;
	fma.rn.f32 	%f505, %f480, %f489, %f425;
	fma.rn.f32 	%f506, %f480, %f490, %f426;
	fma.rn.f32 	%f507, %f480, %f491, %f427;
	fma.rn.f32 	%f508, %f480, %f492, %f428;
	fma.rn.f32 	%f509, %f480, %f493, %f429;
	fma.rn.f32 	%f510, %f480, %f494, %f430;
	fma.rn.f32 	%f511, %f481, %f487, %f431;
	fma.rn.f32 	%f512, %f481, %f488, %f432;
	fma.rn.f32 	%f513, %f481, %f489, %f433;
	fma.rn.f32 	%f514, %f481, %f490, %f434;
	fma.rn.f32 	%f515, %f481, %f491, %f435;
	fma.rn.f32 	%f516, %f481, %f492, %f436;
	fma.rn.f32 	%f517, %f481, %f493, %f437;
	fma.rn.f32 	%f518, %f481, %f494, %f438;
	fma.rn.f32 	%f519, %f482, %f487, %f439;
	fma.rn.f32 	%f520, %f482, %f488, %f440;
	fma.rn.f32 	%f521, %f482, %f489, %f441;
	fma.rn.f32 	%f522, %f482, %f490, %f442;
	fma.rn.f32 	%f523, %f482, %f491, %f443;
	fma.rn.f32 	%f524, %f482, %f492, %f444;
	fma.rn.f32 	%f525, %f482, %f493, %f445;
	fma.rn.f32 	%f526, %f482, %f494, %f446;
	fma.rn.f32 	%f527, %f483, %f487, %f447;
	fma.rn.f32 	%f528, %f483, %f488, %f448;
	fma.rn.f32 	%f529, %f483, %f489, %f449;
	fma.rn.f32 	%f530, %f483, %f490, %f450;
	fma.rn.f32 	%f531, %f483, %f491, %f451;
	fma.rn.f32 	%f532, %f483, %f492, %f452;
	fma.rn.f32 	%f533, %f483, %f493, %f453;
	fma.rn.f32 	%f534, %f483, %f494, %f454;
	fma.rn.f32 	%f535, %f484, %f487, %f455;
	fma.rn.f32 	%f536, %f484, %f488, %f456;
	fma.rn.f32 	%f537, %f484, %f489, %f457;
	fma.rn.f32 	%f538, %f484, %f490, %f458;
	fma.rn.f32 	%f539, %f484, %f491, %f459;
	fma.rn.f32 	%f540, %f484, %f492, %f460;
	fma.rn.f32 	%f541, %f484, %f493, %f461;
	fma.rn.f32 	%f542, %f484, %f494, %f462;
	fma.rn.f32 	%f543, %f485, %f487, %f463;
	fma.rn.f32 	%f544, %f485, %f488, %f464;
	fma.rn.f32 	%f545, %f485, %f489, %f465;
	fma.rn.f32 	%f546, %f485, %f490, %f466;
	fma.rn.f32 	%f547, %f485, %f491, %f467;
	fma.rn.f32 	%f548, %f485, %f492, %f468;
	fma.rn.f32 	%f549, %f485, %f493, %f469;
	fma.rn.f32 	%f550, %f485, %f494, %f470;
	fma.rn.f32 	%f551, %f486, %f487, %f471;
	fma.rn.f32 	%f552, %f486, %f488, %f472;
	fma.rn.f32 	%f553, %f486, %f489, %f473;
	fma.rn.f32 	%f554, %f486, %f490, %f474;
	fma.rn.f32 	%f555, %f486, %f491, %f475;
	fma.rn.f32 	%f556, %f486, %f492, %f476;
	fma.rn.f32 	%f557, %f486, %f493, %f477;
	fma.rn.f32 	%f558, %f486, %f494, %f478;
	ld.shared.f32 	%f559, [%r31+16];
	ld.shared.f32 	%f560, [%r31+84];
	ld.shared.f32 	%f561, [%r31+152];
	ld.shared.f32 	%f562, [%r31+220];
	ld.shared.f32 	%f563, [%r31+288];
	ld.shared.f32 	%f564, [%r31+356];
	ld.shared.f32 	%f565, [%r31+424];
	ld.shared.f32 	%f566, [%r31+492];
	ld.shared.f32 	%f567, [%r32+2064];
	ld.shared.f32 	%f568, [%r32+2068];
	ld.shared.f32 	%f569, [%r32+2072];
	ld.shared.f32 	%f570, [%r32+2076];
	ld.shared.f32 	%f571, [%r32+2080];
	ld.shared.f32 	%f572, [%r32+2084];
	ld.shared.f32 	%f573, [%r32+2088];
	ld.shared.f32 	%f574, [%r32+2092];
	fma.rn.f32 	%f575, %f559, %f567, %f495;
	fma.rn.f32 	%f576, %f559, %f568, %f496;
	fma.rn.f32 	%f577, %f559, %f569, %f497;
	fma.rn.f32 	%f578, %f559, %f570, %f498;
	fma.rn.f32 	%f579, %f559, %f571, %f499;
	fma.rn.f32 	%f580, %f559, %f572, %f500;
	fma.rn.f32 	%f581, %f559, %f573, %f501;
	fma.rn.f32 	%f582, %f559, %f574, %f502;
	fma.rn.f32 	%f583, %f560, %f567, %f503;
	fma.rn.f32 	%f584, %f560, %f568, %f504;
	fma.rn.f32 	%f585, %f560, %f569, %f505;
	fma.rn.f32 	%f586, %f560, %f570, %f506;
	fma.rn.f32 	%f587, %f560, %f571, %f507;
	fma.rn.f32 	%f588, %f560, %f572, %f508;
	fma.rn.f32 	%f589, %f560, %f573, %f509;
	fma.rn.f32 	%f590, %f560, %f574, %f510;
	fma.rn.f32 	%f591, %f561, %f567, %f511;
	fma.rn.f32 	%f592, %f561, %f568, %f512;
	fma.rn.f32 	%f593, %f561, %f569, %f513;
	fma.rn.f32 	%f594, %f561, %f570, %f514;
	fma.rn.f32 	%f595, %f561, %f571, %f515;
	fma.rn.f32 	%f596, %f561, %f572, %f516;
	fma.rn.f32 	%f597, %f561, %f573, %f517;
	fma.rn.f32 	%f598, %f561, %f574, %f518;
	fma.rn.f32 	%f599, %f562, %f567, %f519;
	fma.rn.f32 	%f600, %f562, %f568, %f520;
	fma.rn.f32 	%f601, %f562, %f569, %f521;
	fma.rn.f32 	%f602, %f562, %f570, %f522;
	fma.rn.f32 	%f603, %f562, %f571, %f523;
	fma.rn.f32 	%f604, %f562, %f572, %f524;
	fma.rn.f32 	%f605, %f562, %f573, %f525;
	fma.rn.f32 	%f606, %f562, %f574, %f526;
	fma.rn.f32 	%f607, %f563, %f567, %f527;
	fma.rn.f32 	%f608, %f563, %f568, %f528;
	fma.rn.f32 	%f609, %f563, %f569, %f529;
	fma.rn.f32 	%f610, %f563, %f570, %f530;
	fma.rn.f32 	%f611, %f563, %f571, %f531;
	fma.rn.f32 	%f612, %f563, %f572, %f532;
	fma.rn.f32 	%f613, %f563, %f573, %f533;
	fma.rn.f32 	%f614, %f563, %f574, %f534;
	fma.rn.f32 	%f615, %f564, %f567, %f535;
	fma.rn.f32 	%f616, %f564, %f568, %f536;
	fma.rn.f32 	%f617, %f564, %f569, %f537;
	fma.rn.f32 	%f618, %f564, %f570, %f538;
	fma.rn.f32 	%f619, %f564, %f571, %f539;
	fma.rn.f32 	%f620, %f564, %f572, %f540;
	fma.rn.f32 	%f621, %f564, %f573, %f541;
	fma.rn.f32 	%f622, %f564, %f574, %f542;
	fma.rn.f32 	%f623, %f565, %f567, %f543;
	fma.rn.f32 	%f624, %f565, %f568, %f544;
	fma.rn.f32 	%f625, %f565, %f569, %f545;
	fma.rn.f32 	%f626, %f565, %f570, %f546;
	fma.rn.f32 	%f627, %f565, %f571, %f547;
	fma.rn.f32 	%f628, %f565, %f572, %f548;
	fma.rn.f32 	%f629, %f565, %f573, %f549;
	fma.rn.f32 	%f630, %f565, %f574, %f550;
	fma.rn.f32 	%f631, %f566, %f567, %f551;
	fma.rn.f32 	%f632, %f566, %f568, %f552;
	fma.rn.f32 	%f633, %f566, %f569, %f553;
	fma.rn.f32 	%f634, %f566, %f570, %f554;
	fma.rn.f32 	%f635, %f566, %f571, %f555;
	fma.rn.f32 	%f636, %f566, %f572, %f556;
	fma.rn.f32 	%f637, %f566, %f573, %f557;
	fma.rn.f32 	%f638, %f566, %f574, %f558;
	ld.shared.f32 	%f639, [%r31+20];
	ld.shared.f32 	%f640, [%r31+88];
	ld.shared.f32 	%f641, [%r31+156];
	ld.shared.f32 	%f642, [%r31+224];
	ld.shared.f32 	%f643, [%r31+292];
	ld.shared.f32 	%f644, [%r31+360];
	ld.shared.f32 	%f645, [%r31+428];
	ld.shared.f32 	%f646, [%r31+496];
	ld.shared.f32 	%f647, [%r32+2580];
	ld.shared.f32 	%f648, [%r32+2584];
	ld.shared.f32 	%f649, [%r32+2588];
	ld.shared.f32 	%f650, [%r32+2592];
	ld.shared.f32 	%f651, [%r32+2596];
	ld.shared.f32 	%f652, [%r32+2600];
	ld.shared.f32 	%f653, [%r32+2604];
	ld.shared.f32 	%f654, [%r32+2608];
	fma.rn.f32 	%f655, %f639, %f647, %f575;
	fma.rn.f32 	%f656, %f639, %f648, %f576;
	fma.rn.f32 	%f657, %f639, %f649, %f577;
	fma.rn.f32 	%f658, %f639, %f650, %f578;
	fma.rn.f32 	%f659, %f639, %f651, %f579;
	fma.rn.f32 	%f660, %f639, %f652, %f580;
	fma.rn.f32 	%f661, %f639, %f653, %f581;
	fma.rn.f32 	%f662, %f639, %f654, %f582;
	fma.rn.f32 	%f663, %f640, %f647, %f583;
	fma.rn.f32 	%f664, %f640, %f648, %f584;
	fma.rn.f32 	%f665, %f640, %f649, %f585;
	fma.rn.f32 	%f666, %f640, %f650, %f586;
	fma.rn.f32 	%f667, %f640, %f651, %f587;
	fma.rn.f32 	%f668, %f640, %f652, %f588;
	fma.rn.f32 	%f669, %f640, %f653, %f589;
	fma.rn.f32 	%f670, %f640, %f654, %f590;
	fma.rn.f32 	%f671, %f641, %f647, %f591;
	fma.rn.f32 	%f672, %f641, %f648, %f592;
	fma.rn.f32 	%f673, %f641, %f649, %f593;
	fma.rn.f32 	%f674, %f641, %f650, %f594;
	fma.rn.f32 	%f675, %f641, %f651, %f595;
	fma.rn.f32 	%f676, %f641, %f652, %f596;
	fma.rn.f32 	%f677, %f641, %f653, %f597;
	fma.rn.f32 	%f678, %f641, %f654, %f598;
	fma.rn.f32 	%f679, %f642, %f647, %f599;
	fma.rn.f32 	%f680, %f642, %f648, %f600;
	fma.rn.f32 	%f681, %f642, %f649, %f601;
	fma.rn.f32 	%f682, %f642, %f650, %f602;
	fma.rn.f32 	%f683, %f642, %f651, %f603;
	fma.rn.f32 	%f684, %f642, %f652, %f604;
	fma.rn.f32 	%f685, %f642, %f653, %f605;
	fma.rn.f32 	%f686, %f642, %f654, %f606;
	fma.rn.f32 	%f687, %f643, %f647, %f607;
	fma.rn.f32 	%f688, %f643, %f648, %f608;
	fma.rn.f32 	%f689, %f643, %f649, %f609;
	fma.rn.f32 	%f690, %f643, %f650, %f610;
	fma.rn.f32 	%f691, %f643, %f651, %f611;
	fma.rn.f32 	%f692, %f643, %f652, %f612;
	fma.rn.f32 	%f693, %f643, %f653, %f613;
	fma.rn.f32 	%f694, %f643, %f654, %f614;
	fma.rn.f32 	%f695, %f644, %f647, %f615;
	fma.rn.f32 	%f696, %f644, %f648, %f616;
	fma.rn.f32 	%f697, %f644, %f649, %f617;
	fma.rn.f32 	%f698, %f644, %f650, %f618;
	fma.rn.f32 	%f699, %f644, %f651, %f619;
	fma.rn.f32 	%f700, %f644, %f652, %f620;
	fma.rn.f32 	%f701, %f644, %f653, %f621;
	fma.rn.f32 	%f702, %f644, %f654, %f622;
	fma.rn.f32 	%f703, %f645, %f647, %f623;
	fma.rn.f32 	%f704, %f645, %f648, %f624;
	fma.rn.f32 	%f705, %f645, %f649, %f625;
	fma.rn.f32 	%f706, %f645, %f650, %f626;
	fma.rn.f32 	%f707, %f645, %f651, %f627;
	fma.rn.f32 	%f708, %f645, %f652, %f628;
	fma.rn.f32 	%f709, %f645, %f653, %f629;
	fma.rn.f32 	%f710, %f645, %f654, %f630;
	fma.rn.f32 	%f711, %f646, %f647, %f631;
	fma.rn.f32 	%f712, %f646, %f648, %f632;
	fma.rn.f32 	%f713, %f646, %f649, %f633;
	fma.rn.f32 	%f714, %f646, %f650, %f634;
	fma.rn.f32 	%f715, %f646, %f651, %f635;
	fma.rn.f32 	%f716, %f646, %f652, %f636;
	fma.rn.f32 	%f717, %f646, %f653, %f637;
	fma.rn.f32 	%f718, %f646, %f654, %f638;
	ld.shared.f32 	%f719, [%r31+24];
	ld.shared.f32 	%f720, [%r31+92];
	ld.shared.f32 	%f721, [%r31+160];
	ld.shared.f32 	%f722, [%r31+228];
	ld.shared.f32 	%f723, [%r31+296];
	ld.shared.f32 	%f724, [%r31+364];
	ld.shared.f32 	%f725, [%r31+432];
	ld.shared.f32 	%f726, [%r31+500];
	ld.shared.f32 	%f727, [%r32+3096];
	ld.shared.f32 	%f728, [%r32+3100];
	ld.shared.f32 	%f729, [%r32+3104];
	ld.shared.f32 	%f730, [%r32+3108];
	ld.shared.f32 	%f731, [%r32+3112];
	ld.shared.f32 	%f732, [%r32+3116];
	ld.shared.f32 	%f733, [%r32+3120];
	ld.shared.f32 	%f734, [%r32+3124];
	fma.rn.f32 	%f735, %f719, %f727, %f655;
	fma.rn.f32 	%f736, %f719, %f728, %f656;
	fma.rn.f32 	%f737, %f719, %f729, %f657;
	fma.rn.f32 	%f738, %f719, %f730, %f658;
	fma.rn.f32 	%f739, %f719, %f731, %f659;
	fma.rn.f32 	%f740, %f719, %f732, %f660;
	fma.rn.f32 	%f741, %f719, %f733, %f661;
	fma.rn.f32 	%f742, %f719, %f734, %f662;
	fma.rn.f32 	%f743, %f720, %f727, %f663;
	fma.rn.f32 	%f744, %f720, %f728, %f664;
	fma.rn.f32 	%f745, %f720, %f729, %f665;
	fma.rn.f32 	%f746, %f720, %f730, %f666;
	fma.rn.f32 	%f747, %f720, %f731, %f667;
	fma.rn.f32 	%f748, %f720, %f732, %f668;
	fma.rn.f32 	%f749, %f720, %f733, %f669;
	fma.rn.f32 	%f750, %f720, %f734, %f670;
	fma.rn.f32 	%f751, %f721, %f727, %f671;
	fma.rn.f32 	%f752, %f721, %f728, %f672;
	fma.rn.f32 	%f753, %f721, %f729, %f673;
	fma.rn.f32 	%f754, %f721, %f730, %f674;
	fma.rn.f32 	%f755, %f721, %f731, %f675;
	fma.rn.f32 	%f756, %f721, %f732, %f676;
	fma.rn.f32 	%f757, %f721, %f733, %f677;
	fma.rn.f32 	%f758, %f721, %f734, %f678;
	fma.rn.f32 	%f759, %f722, %f727, %f679;
	fma.rn.f32 	%f760, %f722, %f728, %f680;
	fma.rn.f32 	%f761, %f722, %f729, %f681;
	fma.rn.f32 	%f762, %f722, %f730, %f682;
	fma.rn.f32 	%f763, %f722, %f731, %f683;
	fma.rn.f32 	%f764, %f722, %f732, %f684;
	fma.rn.f32 	%f765, %f722, %f733, %f685;
	fma.rn.f32 	%f766, %f722, %f734, %f686;
	fma.rn.f32 	%f767, %f723, %f727, %f687;
	fma.rn.f32 	%f768, %f723, %f728, %f688;
	fma.rn.f32 	%f769, %f723, %f729, %f689;
	fma.rn.f32 	%f770, %f723, %f730, %f690;
	fma.rn.f32 	%f771, %f723, %f731, %f691;
	fma.rn.f32 	%f772, %f723, %f732, %f692;
	fma.rn.f32 	%f773, %f723, %f733, %f693;
	fma.rn.f32 	%f774, %f723, %f734, %f694;
	fma.rn.f32 	%f775, %f724, %f727, %f695;
	fma.rn.f32 	%f776, %f724, %f728, %f696;
	fma.rn.f32 	%f777, %f724, %f729, %f697;
	fma.rn.f32 	%f778, %f724, %f730, %f698;
	fma.rn.f32 	%f779, %f724, %f731, %f699;
	fma.rn.f32 	%f780, %f724, %f732, %f700;
	fma.rn.f32 	%f781, %f724, %f733, %f701;
	fma.rn.f32 	%f782, %f724, %f734, %f702;
	fma.rn.f32 	%f783, %f725, %f727, %f703;
	fma.rn.f32 	%f784, %f725, %f728, %f704;
	fma.rn.f32 	%f785, %f725, %f729, %f705;
	fma.rn.f32 	%f786, %f725, %f730, %f706;
	fma.rn.f32 	%f787, %f725, %f731, %f707;
	fma.rn.f32 	%f788, %f725, %f732, %f708;
	fma.rn.f32 	%f789, %f725, %f733, %f709;
	fma.rn.f32 	%f790, %f725, %f734, %f710;
	fma.rn.f32 	%f791, %f726, %f727, %f711;
	fma.rn.f32 	%f792, %f726, %f728, %f712;
	fma.rn.f32 	%f793, %f726, %f729, %f713;
	fma.rn.f32 	%f794, %f726, %f730, %f714;
	fma.rn.f32 	%f795, %f726, %f731, %f715;
	fma.rn.f32 	%f796, %f726, %f732, %f716;
	fma.rn.f32 	%f797, %f726, %f733, %f717;
	fma.rn.f32 	%f798, %f726, %f734, %f718;
	ld.shared.f32 	%f799, [%r31+28];
	ld.shared.f32 	%f800, [%r31+96];
	ld.shared.f32 	%f801, [%r31+164];
	ld.shared.f32 	%f802, [%r31+232];
	ld.shared.f32 	%f803, [%r31+300];
	ld.shared.f32 	%f804, [%r31+368];
	ld.shared.f32 	%f805, [%r31+436];
	ld.shared.f32 	%f806, [%r31+504];
	ld.shared.f32 	%f807, [%r32+3612];
	ld.shared.f32 	%f808, [%r32+3616];
	ld.shared.f32 	%f809, [%r32+3620];
	ld.shared.f32 	%f810, [%r32+3624];
	ld.shared.f32 	%f811, [%r32+3628];
	ld.shared.f32 	%f812, [%r32+3632];
	ld.shared.f32 	%f813, [%r32+3636];
	ld.shared.f32 	%f814, [%r32+3640];
	fma.rn.f32 	%f815, %f799, %f807, %f735;
	fma.rn.f32 	%f816, %f799, %f808, %f736;
	fma.rn.f32 	%f817, %f799, %f809, %f737;
	fma.rn.f32 	%f818, %f799, %f810, %f738;
	fma.rn.f32 	%f819, %f799, %f811, %f739;
	fma.rn.f32 	%f820, %f799, %f812, %f740;
	fma.rn.f32 	%f821, %f799, %f813, %f741;
	fma.rn.f32 	%f822, %f799, %f814, %f742;
	fma.rn.f32 	%f823, %f800, %f807, %f743;
	fma.rn.f32 	%f824, %f800, %f808, %f744;
	fma.rn.f32 	%f825, %f800, %f809, %f745;
	fma.rn.f32 	%f826, %f800, %f810, %f746;
	fma.rn.f32 	%f827, %f800, %f811, %f747;
	fma.rn.f32 	%f828, %f800, %f812, %f748;
	fma.rn.f32 	%f829, %f800, %f813, %f749;
	fma.rn.f32 	%f830, %f800, %f814, %f750;
	fma.rn.f32 	%f831, %f801, %f807, %f751;
	fma.rn.f32 	%f832, %f801, %f808, %f752;
	fma.rn.f32 	%f833, %f801, %f809, %f753;
	fma.rn.f32 	%f834, %f801, %f810, %f754;
	fma.rn.f32 	%f835, %f801, %f811, %f755;
	fma.rn.f32 	%f836, %f801, %f812, %f756;
	fma.rn.f32 	%f837, %f801, %f813, %f757;
	fma.rn.f32 	%f838, %f801, %f814, %f758;
	fma.rn.f32 	%f839, %f802, %f807, %f759;
	fma.rn.f32 	%f840, %f802, %f808, %f760;
	fma.rn.f32 	%f841, %f802, %f809, %f761;
	fma.rn.f32 	%f842, %f802, %f810, %f762;
	fma.rn.f32 	%f843, %f802, %f811, %f763;
	fma.rn.f32 	%f844, %f802, %f812, %f764;
	fma.rn.f32 	%f845, %f802, %f813, %f765;
	fma.rn.f32 	%f846, %f802, %f814, %f766;
	fma.rn.f32 	%f847, %f803, %f807, %f767;
	fma.rn.f32 	%f848, %f803, %f808, %f768;
	fma.rn.f32 	%f849, %f803, %f809, %f769;
	fma.rn.f32 	%f850, %f803, %f810, %f770;
	fma.rn.f32 	%f851, %f803, %f811, %f771;
	fma.rn.f32 	%f852, %f803, %f812, %f772;
	fma.rn.f32 	%f853, %f803, %f813, %f773;
	fma.rn.f32 	%f854, %f803, %f814, %f774;
	fma.rn.f32 	%f855, %f804, %f807, %f775;
	fma.rn.f32 	%f856, %f804, %f808, %f776;
	fma.rn.f32 	%f857, %f804, %f809, %f777;
	fma.rn.f32 	%f858, %f804, %f810, %f778;
	fma.rn.f32 	%f859, %f804, %f811, %f779;
	fma.rn.f32 	%f860, %f804, %f812, %f780;
	fma.rn.f32 	%f861, %f804, %f813, %f781;
	fma.rn.f32 	%f862, %f804, %f814, %f782;
	fma.rn.f32 	%f863, %f805, %f807, %f783;
	fma.rn.f32 	%f864, %f805, %f808, %f784;
	fma.rn.f32 	%f865, %f805, %f809, %f785;
	fma.rn.f32 	%f866, %f805, %f810, %f786;
	fma.rn.f32 	%f867, %f805, %f811, %f787;
	fma.rn.f32 	%f868, %f805, %f812, %f788;
	fma.rn.f32 	%f869, %f805, %f813, %f789;
	fma.rn.f32 	%f870, %f805, %f814, %f790;
	fma.rn.f32 	%f871, %f806, %f807, %f791;
	fma.rn.f32 	%f872, %f806, %f808, %f792;
	fma.rn.f32 	%f873, %f806, %f809, %f793;
	fma.rn.f32 	%f874, %f806, %f810, %f794;
	fma.rn.f32 	%f875, %f806, %f811, %f795;
	fma.rn.f32 	%f876, %f806, %f812, %f796;
	fma.rn.f32 	%f877, %f806, %f813, %f797;
	fma.rn.f32 	%f878, %f806, %f814, %f798;
	ld.shared.f32 	%f879, [%r31+32];
	ld.shared.f32 	%f880, [%r31+100];
	ld.shared.f32 	%f881, [%r31+168];
	ld.shared.f32 	%f882, [%r31+236];
	ld.shared.f32 	%f883, [%r31+304];
	ld.shared.f32 	%f884, [%r31+372];
	ld.shared.f32 	%f885, [%r31+440];
	ld.shared.f32 	%f886, [%r31+508];
	ld.shared.f32 	%f887, [%r32+4128];
	ld.shared.f32 	%f888, [%r32+4132];
	ld.shared.f32 	%f889, [%r32+4136];
	ld.shared.f32 	%f890, [%r32+4140];
	ld.shared.f32 	%f891, [%r32+4144];
	ld.shared.f32 	%f892, [%r32+4148];
	ld.shared.f32 	%f893, [%r32+4152];
	ld.shared.f32 	%f894, [%r32+4156];
	fma.rn.f32 	%f895, %f879, %f887, %f815;
	fma.rn.f32 	%f896, %f879, %f888, %f816;
	fma.rn.f32 	%f897, %f879, %f889, %f817;
	fma.rn.f32 	%f898, %f879, %f890, %f818;
	fma.rn.f32 	%f899, %f879, %f891, %f819;
	fma.rn.f32 	%f900, %f879, %f892, %f820;
	fma.rn.f32 	%f901, %f879, %f893, %f821;
	fma.rn.f32 	%f902, %f879, %f894, %f822;
	fma.rn.f32 	%f903, %f880, %f887, %f823;
	fma.rn.f32 	%f904, %f880, %f888, %f824;
	fma.rn.f32 	%f905, %f880, %f889, %f825;
	fma.rn.f32 	%f906, %f880, %f890, %f826;
	fma.rn.f32 	%f907, %f880, %f891, %f827;
	fma.rn.f32 	%f908, %f880, %f892, %f828;
	fma.rn.f32 	%f909, %f880, %f893, %f829;
	fma.rn.f32 	%f910, %f880, %f894, %f830;
	fma.rn.f32 	%f911, %f881, %f887, %f831;
	fma.rn.f32 	%f912, %f881, %f888, %f832;
	fma.rn.f32 	%f913, %f881, %f889, %f833;
	fma.rn.f32 	%f914, %f881, %f890, %f834;
	fma.rn.f32 	%f915, %f881, %f891, %f835;
	fma.rn.f32 	%f916, %f881, %f892, %f836;
	fma.rn.f32 	%f917, %f881, %f893, %f837;
	fma.rn.f32 	%f918, %f881, %f894, %f838;
	fma.rn.f32 	%f919, %f882, %f887, %f839;
	fma.rn.f32 	%f920, %f882, %f888, %f840;
	fma.rn.f32 	%f921, %f882, %f889, %f841;
	fma.rn.f32 	%f922, %f882, %f890, %f842;
	fma.rn.f32 	%f923, %f882, %f891, %f843;
	fma.rn.f32 	%f924, %f882, %f892, %f844;
	fma.rn.f32 	%f925, %f882, %f893, %f845;
	fma.rn.f32 	%f926, %f882, %f894, %f846;
	fma.rn.f32 	%f927, %f883, %f887, %f847;
	fma.rn.f32 	%f928, %f883, %f888, %f848;
	fma.rn.f32 	%f929, %f883, %f889, %f849;
	fma.rn.f32 	%f930, %f883, %f890, %f850;
	fma.rn.f32 	%f931, %f883, %f891, %f851;
	fma.rn.f32 	%f932, %f883, %f892, %f852;
	fma.rn.f32 	%f933, %f883, %f893, %f853;
	fma.rn.f32 	%f934, %f883, %f894, %f854;
	fma.rn.f32 	%f935, %f884, %f887, %f855;
	fma.rn.f32 	%f936, %f884, %f888, %f856;
	fma.rn.f32 	%f937, %f884, %f889, %f857;
	fma.rn.f32 	%f938, %f884, %f890, %f858;
	fma.rn.f32 	%f939, %f884, %f891, %f859;
	fma.rn.f32 	%f940, %f884, %f892, %f860;
	fma.rn.f32 	%f941, %f884, %f893, %f861;
	fma.rn.f32 	%f942, %f884, %f894, %f862;
	fma.rn.f32 	%f943, %f885, %f887, %f863;
	fma.rn.f32 	%f944, %f885, %f888, %f864;
	fma.rn.f32 	%f945, %f885, %f889, %f865;
	fma.rn.f32 	%f946, %f885, %f890, %f866;
	fma.rn.f32 	%f947, %f885, %f891, %f867;
	fma.rn.f32 	%f948, %f885, %f892, %f868;
	fma.rn.f32 	%f949, %f885, %f893, %f869;
	fma.rn.f32 	%f950, %f885, %f894, %f870;
	fma.rn.f32 	%f951, %f886, %f887, %f871;
	fma.rn.f32 	%f952, %f886, %f888, %f872;
	fma.rn.f32 	%f953, %f886, %f889, %f873;
	fma.rn.f32 	%f954, %f886, %f890, %f874;
	fma.rn.f32 	%f955, %f886, %f891, %f875;
	fma.rn.f32 	%f956, %f886, %f892, %f876;
	fma.rn.f32 	%f957, %f886, %f893, %f877;
	fma.rn.f32 	%f958, %f886, %f894, %f878;
	ld.shared.f32 	%f959, [%r31+36];
	ld.shared.f32 	%f960, [%r31+104];
	ld.shared.f32 	%f961, [%r31+172];
	ld.shared.f32 	%f962, [%r31+240];
	ld.shared.f32 	%f963, [%r31+308];
	ld.shared.f32 	%f964, [%r31+376];
	ld.shared.f32 	%f965, [%r31+444];
	ld.shared.f32 	%f966, [%r31+512];
	ld.shared.f32 	%f967, [%r32+4644];
	ld.shared.f32 	%f968, [%r32+4648];
	ld.shared.f32 	%f969, [%r32+4652];
	ld.shared.f32 	%f970, [%r32+4656];
	ld.shared.f32 	%f971, [%r32+4660];
	ld.shared.f32 	%f972, [%r32+4664];
	ld.shared.f32 	%f973, [%r32+4668];
	ld.shared.f32 	%f974, [%r32+4672];
	fma.rn.f32 	%f975, %f959, %f967, %f895;
	fma.rn.f32 	%f976, %f959, %f968, %f896;
	fma.rn.f32 	%f977, %f959, %f969, %f897;
	fma.rn.f32 	%f978, %f959, %f970, %f898;
	fma.rn.f32 	%f979, %f959, %f971, %f899;
	fma.rn.f32 	%f980, %f959, %f972, %f900;
	fma.rn.f32 	%f981, %f959, %f973, %f901;
	fma.rn.f32 	%f982, %f959, %f974, %f902;
	fma.rn.f32 	%f983, %f960, %f967, %f903;
	fma.rn.f32 	%f984, %f960, %f968, %f904;
	fma.rn.f32 	%f985, %f960, %f969, %f905;
	fma.rn.f32 	%f986, %f960, %f970, %f906;
	fma.rn.f32 	%f987, %f960, %f971, %f907;
	fma.rn.f32 	%f988, %f960, %f972, %f908;
	fma.rn.f32 	%f989, %f960, %f973, %f909;
	fma.rn.f32 	%f990, %f960, %f974, %f910;
	fma.rn.f32 	%f991, %f961, %f967, %f911;
	fma.rn.f32 	%f992, %f961, %f968, %f912;
	fma.rn.f32 	%f993, %f961, %f969, %f913;
	fma.rn.f32 	%f994, %f961, %f970, %f914;
	fma.rn.f32 	%f995, %f961, %f971, %f915;
	fma.rn.f32 	%f996, %f961, %f972, %f916;
	fma.rn.f32 	%f997, %f961, %f973, %f917;
	fma.rn.f32 	%f998, %f961, %f974, %f918;
	fma.rn.f32 	%f999, %f962, %f967, %f919;
	fma.rn.f32 	%f1000, %f962, %f968, %f920;
	fma.rn.f32 	%f1001, %f962, %f969, %f921;
	fma.rn.f32 	%f1002, %f962, %f970, %f922;
	fma.rn.f32 	%f1003, %f962, %f971, %f923;
	fma.rn.f32 	%f1004, %f962, %f972, %f924;
	fma.rn.f32 	%f1005, %f962, %f973, %f925;
	fma.rn.f32 	%f1006, %f962, %f974, %f926;
	fma.rn.f32 	%f1007, %f963, %f967, %f927;
	fma.rn.f32 	%f1008, %f963, %f968, %f928;
	fma.rn.f32 	%f1009, %f963, %f969, %f929;
	fma.rn.f32 	%f1010, %f963, %f970, %f930;
	fma.rn.f32 	%f1011, %f963, %f971, %f931;
	fma.rn.f32 	%f1012, %f963, %f972, %f932;
	fma.rn.f32 	%f1013, %f963, %f973, %f933;
	fma.rn.f32 	%f1014, %f963, %f974, %f934;
	fma.rn.f32 	%f1015, %f964, %f967, %f935;
	fma.rn.f32 	%f1016, %f964, %f968, %f936;
	fma.rn.f32 	%f1017, %f964, %f969, %f937;
	fma.rn.f32 	%f1018, %f964, %f970, %f938;
	fma.rn.f32 	%f1019, %f964, %f971, %f939;
	fma.rn.f32 	%f1020, %f964, %f972, %f940;
	fma.rn.f32 	%f1021, %f964, %f973, %f941;
	fma.rn.f32 	%f1022, %f964, %f974, %f942;
	fma.rn.f32 	%f1023, %f965, %f967, %f943;
	fma.rn.f32 	%f1024, %f965, %f968, %f944;
	fma.rn.f32 	%f1025, %f965, %f969, %f945;
	fma.rn.f32 	%f1026, %f965, %f970, %f946;
	fma.rn.f32 	%f1027, %f965, %f971, %f947;
	fma.rn.f32 	%f1028, %f965, %f972, %f948;
	fma.rn.f32 	%f1029, %f965, %f973, %f949;
	fma.rn.f32 	%f1030, %f965, %f974, %f950;
	fma.rn.f32 	%f1031, %f966, %f967, %f951;
	fma.rn.f32 	%f1032, %f966, %f968, %f952;
	fma.rn.f32 	%f1033, %f966, %f969, %f953;
	fma.rn.f32 	%f1034, %f966, %f970, %f954;
	fma.rn.f32 	%f1035, %f966, %f971, %f955;
	fma.rn.f32 	%f1036, %f966, %f972, %f956;
	fma.rn.f32 	%f1037, %f966, %f973, %f957;
	fma.rn.f32 	%f1038, %f966, %f974, %f958;
	ld.shared.f32 	%f1039, [%r31+40];
	ld.shared.f32 	%f1040, [%r31+108];
	ld.shared.f32 	%f1041, [%r31+176];
	ld.shared.f32 	%f1042, [%r31+244];
	ld.shared.f32 	%f1043, [%r31+312];
	ld.shared.f32 	%f1044, [%r31+380];
	ld.shared.f32 	%f1045, [%r31+448];
	ld.shared.f32 	%f1046, [%r31+516];
	ld.shared.f32 	%f1047, [%r32+5160];
	ld.shared.f32 	%f1048, [%r32+5164];
	ld.shared.f32 	%f1049, [%r32+5168];
	ld.shared.f32 	%f1050, [%r32+5172];
	ld.shared.f32 	%f1051, [%r32+5176];
	ld.shared.f32 	%f1052, [%r32+5180];
	ld.shared.f32 	%f1053, [%r32+5184];
	ld.shared.f32 	%f1054, [%r32+5188];
	fma.rn.f32 	%f1055, %f1039, %f1047, %f975;
	fma.rn.f32 	%f1056, %f1039, %f1048, %f976;
	fma.rn.f32 	%f1057, %f1039, %f1049, %f977;
	fma.rn.f32 	%f1058, %f1039, %f1050, %f978;
	fma.rn.f32 	%f1059, %f1039, %f1051, %f979;
	fma.rn.f32 	%f1060, %f1039, %f1052, %f980;
	fma.rn.f32 	%f1061, %f1039, %f1053, %f981;
	fma.rn.f32 	%f1062, %f1039, %f1054, %f982;
	fma.rn.f32 	%f1063, %f1040, %f1047, %f983;
	fma.rn.f32 	%f1064, %f1040, %f1048, %f984;
	fma.rn.f32 	%f1065, %f1040, %f1049, %f985;
	fma.rn.f32 	%f1066, %f1040, %f1050, %f986;
	fma.rn.f32 	%f1067, %f1040, %f1051, %f987;
	fma.rn.f32 	%f1068, %f1040, %f1052, %f988;
	fma.rn.f32 	%f1069, %f1040, %f1053, %f989;
	fma.rn.f32 	%f1070, %f1040, %f1054, %f990;
	fma.rn.f32 	%f1071, %f1041, %f1047, %f991;
	fma.rn.f32 	%f1072, %f1041, %f1048, %f992;
	fma.rn.f32 	%f1073, %f1041, %f1049, %f993;
	fma.rn.f32 	%f1074, %f1041, %f1050, %f994;
	fma.rn.f32 	%f1075, %f1041, %f1051, %f995;
	fma.rn.f32 	%f1076, %f1041, %f1052, %f996;
	fma.rn.f32 	%f1077, %f1041, %f1053, %f997;
	fma.rn.f32 	%f1078, %f1041, %f1054, %f998;
	fma.rn.f32 	%f1079, %f1042, %f1047, %f999;
	fma.rn.f32 	%f1080, %f1042, %f1048, %f1000;
	fma.rn.f32 	%f1081, %f1042, %f1049, %f1001;
	fma.rn.f32 	%f1082, %f1042, %f1050, %f1002;
	fma.rn.f32 	%f1083, %f1042, %f1051, %f1003;
	fma.rn.f32 	%f1084, %f1042, %f1052, %f1004;
	fma.rn.f32 	%f1085, %f1042, %f1053, %f1005;
	fma.rn.f32 	%f1086, %f1042, %f1054, %f1006;
	fma.rn.f32 	%f1087, %f1043, %f1047, %f1007;
	fma.rn.f32 	%f1088, %f1043, %f1048, %f1008;
	fma.rn.f32 	%f1089, %f1043, %f1049, %f1009;
	fma.rn.f32 	%f1090, %f1043, %f1050, %f1010;
	fma.rn.f32 	%f1091, %f1043, %f1051, %f1011;
	fma.rn.f32 	%f1092, %f1043, %f1052, %f1012;
	fma.rn.f32 	%f1093, %f1043, %f1053, %f1013;
	fma.rn.f32 	%f1094, %f1043, %f1054, %f1014;
	fma.rn.f32 	%f1095, %f1044, %f1047, %f1015;
	fma.rn.f32 	%f1096, %f1044, %f1048, %f1016;
	fma.rn.f32 	%f1097, %f1044, %f1049, %f1017;
	fma.rn.f32 	%f1098, %f1044, %f1050, %f1018;
	fma.rn.f32 	%f1099, %f1044, %f1051, %f1019;
	fma.rn.f32 	%f1100, %f1044, %f1052, %f1020;
	fma.rn.f32 	%f1101, %f1044, %f1053, %f1021;
	fma.rn.f32 	%f1102, %f1044, %f1054, %f1022;
	fma.rn.f32 	%f1103, %f1045, %f1047, %f1023;
	fma.rn.f32 	%f1104, %f1045, %f1048, %f1024;
	fma.rn.f32 	%f1105, %f1045, %f1049, %f1025;
	fma.rn.f32 	%f1106, %f1045, %f1050, %f1026;
	fma.rn.f32 	%f1107, %f1045, %f1051, %f1027;
	fma.rn.f32 	%f1108, %f1045, %f1052, %f1028;
	fma.rn.f32 	%f1109, %f1045, %f1053, %f1029;
	fma.rn.f32 	%f1110, %f1045, %f1054, %f1030;
	fma.rn.f32 	%f1111, %f1046, %f1047, %f1031;
	fma.rn.f32 	%f1112, %f1046, %f1048, %f1032;
	fma.rn.f32 	%f1113, %f1046, %f1049, %f1033;
	fma.rn.f32 	%f1114, %f1046, %f1050, %f1034;
	fma.rn.f32 	%f1115, %f1046, %f1051, %f1035;
	fma.rn.f32 	%f1116, %f1046, %f1052, %f1036;
	fma.rn.f32 	%f1117, %f1046, %f1053, %f1037;
	fma.rn.f32 	%f1118, %f1046, %f1054, %f1038;
	ld.shared.f32 	%f1119, [%r31+44];
	ld.shared.f32 	%f1120, [%r31+112];
	ld.shared.f32 	%f1121, [%r31+180];
	ld.shared.f32 	%f1122, [%r31+248];
	ld.shared.f32 	%f1123, [%r31+316];
	ld.shared.f32 	%f1124, [%r31+384];
	ld.shared.f32 	%f1125, [%r31+452];
	ld.shared.f32 	%f1126, [%r31+520];
	ld.shared.f32 	%f1127, [%r32+5676];
	ld.shared.f32 	%f1128, [%r32+5680];
	ld.shared.f32 	%f1129, [%r32+5684];
	ld.shared.f32 	%f1130, [%r32+5688];
	ld.shared.f32 	%f1131, [%r32+5692];
	ld.shared.f32 	%f1132, [%r32+5696];
	ld.shared.f32 	%f1133, [%r32+5700];
	ld.shared.f32 	%f1134, [%r32+5704];
	fma.rn.f32 	%f1135, %f1119, %f1127, %f1055;
	fma.rn.f32 	%f1136, %f1119, %f1128, %f1056;
	fma.rn.f32 	%f1137, %f1119, %f1129, %f1057;
	fma.rn.f32 	%f1138, %f1119, %f1130, %f1058;
	fma.rn.f32 	%f1139, %f1119, %f1131, %f1059;
	fma.rn.f32 	%f1140, %f1119, %f1132, %f1060;
	fma.rn.f32 	%f1141, %f1119, %f1133, %f1061;
	fma.rn.f32 	%f1142, %f1119, %f1134, %f1062;
	fma.rn.f32 	%f1143, %f1120, %f1127, %f1063;
	fma.rn.f32 	%f1144, %f1120, %f1128, %f1064;
	fma.rn.f32 	%f1145, %f1120, %f1129, %f1065;
	fma.rn.f32 	%f1146, %f1120, %f1130, %f1066;
	fma.rn.f32 	%f1147, %f1120, %f1131, %f1067;
	fma.rn.f32 	%f1148, %f1120, %f1132, %f1068;
	fma.rn.f32 	%f1149, %f1120, %f1133, %f1069;
	fma.rn.f32 	%f1150, %f1120, %f1134, %f1070;
	fma.rn.f32 	%f1151, %f1121, %f1127, %f1071;
	fma.rn.f32 	%f1152, %f1121, %f1128, %f1072;
	fma.rn.f32 	%f1153, %f1121, %f1129, %f1073;
	fma.rn.f32 	%f1154, %f1121, %f1130, %f1074;
	fma.rn.f32 	%f1155, %f1121, %f1131, %f1075;
	fma.rn.f32 	%f1156, %f1121, %f1132, %f1076;
	fma.rn.f32 	%f1157, %f1121, %f1133, %f1077;
	fma.rn.f32 	%f1158, %f1121, %f1134, %f1078;
	fma.rn.f32 	%f1159, %f1122, %f1127, %f1079;
	fma.rn.f32 	%f1160, %f1122, %f1128, %f1080;
	fma.rn.f32 	%f1161, %f1122, %f1129, %f1081;
	fma.rn.f32 	%f1162, %f1122, %f1130, %f1082;
	fma.rn.f32 	%f1163, %f1122, %f1131, %f1083;
	fma.rn.f32 	%f1164, %f1122, %f1132, %f1084;
	fma.rn.f32 	%f1165, %f1122, %f1133, %f1085;
	fma.rn.f32 	%f1166, %f1122, %f1134, %f1086;
	fma.rn.f32 	%f1167, %f1123, %f1127, %f1087;
	fma.rn.f32 	%f1168, %f1123, %f1128, %f1088;
	fma.rn.f32 	%f1169, %f1123, %f1129, %f1089;
	fma.rn.f32 	%f1170, %f1123, %f1130, %f1090;
	fma.rn.f32 	%f1171, %f1123, %f1131, %f1091;
	fma.rn.f32 	%f1172, %f1123, %f1132, %f1092;
	fma.rn.f32 	%f1173, %f1123, %f1133, %f1093;
	fma.rn.f32 	%f1174, %f1123, %f1134, %f1094;
	fma.rn.f32 	%f1175, %f1124, %f1127, %f1095;
	fma.rn.f32 	%f1176, %f1124, %f1128, %f1096;
	fma.rn.f32 	%f1177, %f1124, %f1129, %f1097;
	fma.rn.f32 	%f1178, %f1124, %f1130, %f1098;
	fma.rn.f32 	%f1179, %f1124, %f1131, %f1099;
	fma.rn.f32 	%f1180, %f1124, %f1132, %f1100;
	fma.rn.f32 	%f1181, %f1124, %f1133, %f1101;
	fma.rn.f32 	%f1182, %f1124, %f1134, %f1102;
	fma.rn.f32 	%f1183, %f1125, %f1127, %f1103;
	fma.rn.f32 	%f1184, %f1125, %f1128, %f1104;
	fma.rn.f32 	%f1185, %f1125, %f1129, %f1105;
	fma.rn.f32 	%f1186, %f1125, %f1130, %f1106;
	fma.rn.f32 	%f1187, %f1125, %f1131, %f1107;
	fma.rn.f32 	%f1188, %f1125, %f1132, %f1108;
	fma.rn.f32 	%f1189, %f1125, %f1133, %f1109;
	fma.rn.f32 	%f1190, %f1125, %f1134, %f1110;
	fma.rn.f32 	%f1191, %f1126, %f1127, %f1111;
	fma.rn.f32 	%f1192, %f1126, %f1128, %f1112;
	fma.rn.f32 	%f1193, %f1126, %f1129, %f1113;
	fma.rn.f32 	%f1194, %f1126, %f1130, %f1114;
	fma.rn.f32 	%f1195, %f1126, %f1131, %f1115;
	fma.rn.f32 	%f1196, %f1126, %f1132, %f1116;
	fma.rn.f32 	%f1197, %f1126, %f1133, %f1117;
	fma.rn.f32 	%f1198, %f1126, %f1134, %f1118;
	ld.shared.f32 	%f1199, [%r31+48];
	ld.shared.f32 	%f1200, [%r31+116];
	ld.shared.f32 	%f1201, [%r31+184];
	ld.shared.f32 	%f1202, [%r31+252];
	ld.shared.f32 	%f1203, [%r31+320];
	ld.shared.f32 	%f1204, [%r31+388];
	ld.shared.f32 	%f1205, [%r31+456];
	ld.shared.f32 	%f1206, [%r31+524];
	ld.shared.f32 	%f1207, [%r32+6192];
	ld.shared.f32 	%f1208, [%r32+6196];
	ld.shared.f32 	%f1209, [%r32+6200];
	ld.shared.f32 	%f1210, [%r32+6204];
	ld.shared.f32 	%f1211, [%r32+6208];
	ld.shared.f32 	%f1212, [%r32+6212];
	ld.shared.f32 	%f1213, [%r32+6216];
	ld.shared.f32 	%f1214, [%r32+6220];
	fma.rn.f32 	%f1215, %f1199, %f1207, %f1135;
	fma.rn.f32 	%f1216, %f1199, %f1208, %f1136;
	fma.rn.f32 	%f1217, %f1199, %f1209, %f1137;
	fma.rn.f32 	%f1218, %f1199, %f1210, %f1138;
	fma.rn.f32 	%f1219, %f1199, %f1211, %f1139;
	fma.rn.f32 	%f1220, %f1199, %f1212, %f1140;
	fma.rn.f32 	%f1221, %f1199, %f1213, %f1141;
	fma.rn.f32 	%f1222, %f1199, %f1214, %f1142;
	fma.rn.f32 	%f1223, %f1200, %f1207, %f1143;
	fma.rn.f32 	%f1224, %f1200, %f1208, %f1144;
	fma.rn.f32 	%f1225, %f1200, %f1209, %f1145;
	fma.rn.f32 	%f1226, %f1200, %f1210, %f1146;
	fma.rn.f32 	%f1227, %f1200, %f1211, %f1147;
	fma.rn.f32 	%f1228, %f1200, %f1212, %f1148;
	fma.rn.f32 	%f1229, %f1200, %f1213, %f1149;
	fma.rn.f32 	%f1230, %f1200, %f1214, %f1150;
	fma.rn.f32 	%f1231, %f1201, %f1207, %f1151;
	fma.rn.f32 	%f1232, %f1201, %f1208, %f1152;
	fma.rn.f32 	%f1233, %f1201, %f1209, %f1153;
	fma.rn.f32 	%f1234, %f1201, %f1210, %f1154;
	fma.rn.f32 	%f1235, %f1201, %f1211, %f1155;
	fma.rn.f32 	%f1236, %f1201, %f1212, %f1156;
	fma.rn.f32 	%f1237, %f1201, %f1213, %f1157;
	fma.rn.f32 	%f1238, %f1201, %f1214, %f1158;
	fma.rn.f32 	%f1239, %f1202, %f1207, %f1159;
	fma.rn.f32 	%f1240, %f1202, %f1208, %f1160;
	fma.rn.f32 	%f1241, %f1202, %f1209, %f1161;
	fma.rn.f32 	%f1242, %f1202, %f1210, %f1162;
	fma.rn.f32 	%f1243, %f1202, %f1211, %f1163;
	fma.rn.f32 	%f1244, %f1202, %f1212, %f1164;
	fma.rn.f32 	%f1245, %f1202, %f1213, %f1165;
	fma.rn.f32 	%f1246, %f1202, %f1214, %f1166;
	fma.rn.f32 	%f1247, %f1203, %f1207, %f1167;
	fma.rn.f32 	%f1248, %f1203, %f1208, %f1168;
	fma.rn.f32 	%f1249, %f1203, %f1209, %f1169;
	fma.rn.f32 	%f1250, %f1203, %f1210, %f1170;
	fma.rn.f32 	%f1251, %f1203, %f1211, %f1171;
	fma.rn.f32 	%f1252, %f1203, %f1212, %f1172;
	fma.rn.f32 	%f1253, %f1203, %f1213, %f1173;
	fma.rn.f32 	%f1254, %f1203, %f1214, %f1174;
	fma.rn.f32 	%f1255, %f1204, %f1207, %f1175;
	fma.rn.f32 	%f1256, %f1204, %f1208, %f1176;
	fma.rn.f32 	%f1257, %f1204, %f1209, %f1177;
	fma.rn.f32 	%f1258, %f1204, %f1210, %f1178;
	fma.rn.f32 	%f1259, %f1204, %f1211, %f1179;
	fma.rn.f32 	%f1260, %f1204, %f1212, %f1180;
	fma.rn.f32 	%f1261, %f1204, %f1213, %f1181;
	fma.rn.f32 	%f1262, %f1204, %f1214, %f1182;
	fma.rn.f32 	%f1263, %f1205, %f1207, %f1183;
	fma.rn.f32 	%f1264, %f1205, %f1208, %f1184;
	fma.rn.f32 	%f1265, %f1205, %f1209, %f1185;
	fma.rn.f32 	%f1266, %f1205, %f1210, %f1186;
	fma.rn.f32 	%f1267, %f1205, %f1211, %f1187;
	fma.rn.f32 	%f1268, %f1205, %f1212, %f1188;
	fma.rn.f32 	%f1269, %f1205, %f1213, %f1189;
	fma.rn.f32 	%f1270, %f1205, %f1214, %f1190;
	fma.rn.f32 	%f1271, %f1206, %f1207, %f1191;
	fma.rn.f32 	%f1272, %f1206, %f1208, %f1192;
	fma.rn.f32 	%f1273, %f1206, %f1209, %f1193;
	fma.rn.f32 	%f1274, %f1206, %f1210, %f1194;
	fma.rn.f32 	%f1275, %f1206, %f1211, %f1195;
	fma.rn.f32 	%f1276, %f1206, %f1212, %f1196;
	fma.rn.f32 	%f1277, %f1206, %f1213, %f1197;
	fma.rn.f32 	%f1278, %f1206, %f1214, %f1198;
	ld.shared.f32 	%f1279, [%r31+52];
	ld.shared.f32 	%f1280, [%r31+120];
	ld.shared.f32 	%f1281, [%r31+188];
	ld.shared.f32 	%f1282, [%r31+256];
	ld.shared.f32 	%f1283, [%r31+324];
	ld.shared.f32 	%f1284, [%r31+392];
	ld.shared.f32 	%f1285, [%r31+460];
	ld.shared.f32 	%f1286, [%r31+528];
	ld.shared.f32 	%f1287, [%r32+6708];
	ld.shared.f32 	%f1288, [%r32+6712];
	ld.shared.f32 	%f1289, [%r32+6716];
	ld.shared.f32 	%f1290, [%r32+6720];
	ld.shared.f32 	%f1291, [%r32+6724];
	ld.shared.f32 	%f1292, [%r32+6728];
	ld.shared.f32 	%f1293, [%r32+6732];
	ld.shared.f32 	%f1294, [%r32+6736];
	fma.rn.f32 	%f1295, %f1279, %f1287, %f1215;
	fma.rn.f32 	%f1296, %f1279, %f1288, %f1216;
	fma.rn.f32 	%f1297, %f1279, %f1289, %f1217;
	fma.rn.f32 	%f1298, %f1279, %f1290, %f1218;
	fma.rn.f32 	%f1299, %f1279, %f1291, %f1219;
	fma.rn.f32 	%f1300, %f1279, %f1292, %f1220;
	fma.rn.f32 	%f1301, %f1279, %f1293, %f1221;
	fma.rn.f32 	%f1302, %f1279, %f1294, %f1222;
	fma.rn.f32 	%f1303, %f1280, %f1287, %f1223;
	fma.rn.f32 	%f1304, %f1280, %f1288, %f1224;
	fma.rn.f32 	%f1305, %f1280, %f1289, %f1225;
	fma.rn.f32 	%f1306, %f1280, %f1290, %f1226;
	fma.rn.f32 	%f1307, %f1280, %f1291, %f1227;
	fma.rn.f32 	%f1308, %f1280, %f1292, %f1228;
	fma.rn.f32 	%f1309, %f1280, %f1293, %f1229;
	fma.rn.f32 	%f1310, %f1280, %f1294, %f1230;
	fma.rn.f32 	%f1311, %f1281, %f1287, %f1231;
	fma.rn.f32 	%f1312, %f1281, %f1288, %f1232;
	fma.rn.f32 	%f1313, %f1281, %f1289, %f1233;
	fma.rn.f32 	%f1314, %f1281, %f1290, %f1234;
	fma.rn.f32 	%f1315, %f1281, %f1291, %f1235;
	fma.rn.f32 	%f1316, %f1281, %f1292, %f1236;
	fma.rn.f32 	%f1317, %f1281, %f1293, %f1237;
	fma.rn.f32 	%f1318, %f1281, %f1294, %f1238;
	fma.rn.f32 	%f1319, %f1282, %f1287, %f1239;
	fma.rn.f32 	%f1320, %f1282, %f1288, %f1240;
	fma.rn.f32 	%f1321, %f1282, %f1289, %f1241;
	fma.rn.f32 	%f1322, %f1282, %f1290, %f1242;
	fma.rn.f32 	%f1323, %f1282, %f1291, %f1243;
	fma.rn.f32 	%f1324, %f1282, %f1292, %f1244;
	fma.rn.f32 	%f1325, %f1282, %f1293, %f1245;
	fma.rn.f32 	%f1326, %f1282, %f1294, %f1246;
	fma.rn.f32 	%f1327, %f1283, %f1287, %f1247;
	fma.rn.f32 	%f1328, %f1283, %f1288, %f1248;
	fma.rn.f32 	%f1329, %f1283, %f1289, %f1249;
	fma.rn.f32 	%f1330, %f1283, %f1290, %f1250;
	fma.rn.f32 	%f1331, %f1283, %f1291, %f1251;
	fma.rn.f32 	%f1332, %f1283, %f1292, %f1252;
	fma.rn.f32 	%f1333, %f1283, %f1293, %f1253;
	fma.rn.f32 	%f1334, %f1283, %f1294, %f1254;
	fma.rn.f32 	%f1335, %f1284, %f1287, %f1255;
	fma.rn.f32 	%f1336, %f1284, %f1288, %f1256;
	fma.rn.f32 	%f1337, %f1284, %f1289, %f1257;
	fma.rn.f32 	%f1338, %f1284, %f1290, %f1258;
	fma.rn.f32 	%f1339, %f1284, %f1291, %f1259;
	fma.rn.f32 	%f1340, %f1284, %f1292, %f1260;
	fma.rn.f32 	%f1341, %f1284, %f1293, %f1261;
	fma.rn.f32 	%f1342, %f1284, %f1294, %f1262;
	fma.rn.f32 	%f1343, %f1285, %f1287, %f1263;
	fma.rn.f32 	%f1344, %f1285, %f1288, %f1264;
	fma.rn.f32 	%f1345, %f1285, %f1289, %f1265;
	fma.rn.f32 	%f1346, %f1285, %f1290, %f1266;
	fma.rn.f32 	%f1347, %f1285, %f1291, %f1267;
	fma.rn.f32 	%f1348, %f1285, %f1292, %f1268;
	fma.rn.f32 	%f1349, %f1285, %f1293, %f1269;
	fma.rn.f32 	%f1350, %f1285, %f1294, %f1270;
	fma.rn.f32 	%f1351, %f1286, %f1287, %f1271;
	fma.rn.f32 	%f1352, %f1286, %f1288, %f1272;
	fma.rn.f32 	%f1353, %f1286, %f1289, %f1273;
	fma.rn.f32 	%f1354, %f1286, %f1290, %f1274;
	fma.rn.f32 	%f1355, %f1286, %f1291, %f1275;
	fma.rn.f32 	%f1356, %f1286, %f1292, %f1276;
	fma.rn.f32 	%f1357, %f1286, %f1293, %f1277;
	fma.rn.f32 	%f1358, %f1286, %f1294, %f1278;
	ld.shared.f32 	%f1359, [%r31+56];
	ld.shared.f32 	%f1360, [%r31+124];
	ld.shared.f32 	%f1361, [%r31+192];
	ld.shared.f32 	%f1362, [%r31+260];
	ld.shared.f32 	%f1363, [%r31+328];
	ld.shared.f32 	%f1364, [%r31+396];
	ld.shared.f32 	%f1365, [%r31+464];
	ld.shared.f32 	%f1366, [%r31+532];
	ld.shared.f32 	%f1367, [%r32+7224];
	ld.shared.f32 	%f1368, [%r32+7228];
	ld.shared.f32 	%f1369, [%r32+7232];
	ld.shared.f32 	%f1370, [%r32+7236];
	ld.shared.f32 	%f1371, [%r32+7240];
	ld.shared.f32 	%f1372, [%r32+7244];
	ld.shared.f32 	%f1373, [%r32+7248];
	ld.shared.f32 	%f1374, [%r32+7252];
	fma.rn.f32 	%f1375, %f1359, %f1367, %f1295;
	fma.rn.f32 	%f1376, %f1359, %f1368, %f1296;
	fma.rn.f32 	%f1377, %f1359, %f1369, %f1297;
	fma.rn.f32 	%f1378, %f1359, %f1370, %f1298;
	fma.rn.f32 	%f1379, %f1359, %f1371, %f1299;
	fma.rn.f32 	%f1380, %f1359, %f1372, %f1300;
	fma.rn.f32 	%f1381, %f1359, %f1373, %f1301;
	fma.rn.f32 	%f1382, %f1359, %f1374, %f1302;
	fma.rn.f32 	%f1383, %f1360, %f1367, %f1303;
	fma.rn.f32 	%f1384, %f1360, %f1368, %f1304;
	fma.rn.f32 	%f1385, %f1360, %f1369, %f1305;
	fma.rn.f32 	%f1386, %f1360, %f1370, %f1306;
	fma.rn.f32 	%f1387, %f1360, %f1371, %f1307;
	fma.rn.f32 	%f1388, %f1360, %f1372, %f1308;
	fma.rn.f32 	%f1389, %f1360, %f1373, %f1309;
	fma.rn.f32 	%f1390, %f1360, %f1374, %f1310;
	fma.rn.f32 	%f1391, %f1361, %f1367, %f1311;
	fma.rn.f32 	%f1392, %f1361, %f1368, %f1312;
	fma.rn.f32 	%f1393, %f1361, %f1369, %f1313;
	fma.rn.f32 	%f1394, %f1361, %f1370, %f1314;
	fma.rn.f32 	%f1395, %f1361, %f1371, %f1315;
	fma.rn.f32 	%f1396, %f1361, %f1372, %f1316;
	fma.rn.f32 	%f1397, %f1361, %f1373, %f1317;
	fma.rn.f32 	%f1398, %f1361, %f1374, %f1318;
	fma.rn.f32 	%f1399, %f1362, %f1367, %f1319;
	fma.rn.f32 	%f1400, %f1362, %f1368, %f1320;
	fma.rn.f32 	%f1401, %f1362, %f1369, %f1321;
	fma.rn.f32 	%f1402, %f1362, %f1370, %f1322;
	fma.rn.f32 	%f1403, %f1362, %f1371, %f1323;
	fma.rn.f32 	%f1404, %f1362, %f1372, %f1324;
	fma.rn.f32 	%f1405, %f1362, %f1373, %f1325;
	fma.rn.f32 	%f1406, %f1362, %f1374, %f1326;
	fma.rn.f32 	%f1407, %f1363, %f1367, %f1327;
	fma.rn.f32 	%f1408, %f1363, %f1368, %f1328;
	fma.rn.f32 	%f1409, %f1363, %f1369, %f1329;
	fma.rn.f32 	%f1410, %f1363, %f1370, %f1330;
	fma.rn.f32 	%f1411, %f1363, %f1371, %f1331;
	fma.rn.f32 	%f1412, %f1363, %f1372, %f1332;
	fma.rn.f32 	%f1413, %f1363, %f1373, %f1333;
	fma.rn.f32 	%f1414, %f1363, %f1374, %f1334;
	fma.rn.f32 	%f1415, %f1364, %f1367, %f1335;
	fma.rn.f32 	%f1416, %f1364, %f1368, %f1336;
	fma.rn.f32 	%f1417, %f1364, %f1369, %f1337;
	fma.rn.f32 	%f1418, %f1364, %f1370, %f1338;
	fma.rn.f32 	%f1419, %f1364, %f1371, %f1339;
	fma.rn.f32 	%f1420, %f1364, %f1372, %f1340;
	fma.rn.f32 	%f1421, %f1364, %f1373, %f1341;
	fma.rn.f32 	%f1422, %f1364, %f1374, %f1342;
	fma.rn.f32 	%f1423, %f1365, %f1367, %f1343;
	fma.rn.f32 	%f1424, %f1365, %f1368, %f1344;
	fma.rn.f32 	%f1425, %f1365, %f1369, %f1345;
	fma.rn.f32 	%f1426, %f1365, %f1370, %f1346;
	fma.rn.f32 	%f1427, %f1365, %f1371, %f1347;
	fma.rn.f32 	%f1428, %f1365, %f1372, %f1348;
	fma.rn.f32 	%f1429, %f1365, %f1373, %f1349;
	fma.rn.f32 	%f1430, %f1365, %f1374, %f1350;
	fma.rn.f32 	%f1431, %f1366, %f1367, %f1351;
	fma.rn.f32 	%f1432, %f1366, %f1368, %f1352;
	fma.rn.f32 	%f1433, %f1366, %f1369, %f1353;
	fma.rn.f32 	%f1434, %f1366, %f1370, %f1354;
	fma.rn.f32 	%f1435, %f1366, %f1371, %f1355;
	fma.rn.f32 	%f1436, %f1366, %f1372, %f1356;
	fma.rn.f32 	%f1437, %f1366, %f1373, %f1357;
	fma.rn.f32 	%f1438, %f1366, %f1374, %f1358;
	ld.shared.f32 	%f1439, [%r31+60];
	ld.shared.f32 	%f1440, [%r31+128];
	ld.shared.f32 	%f1441, [%r31+196];
	ld.shared.f32 	%f1442, [%r31+264];
	ld.shared.f32 	%f1443, [%r31+332];
	ld.shared.f32 	%f1444, [%r31+400];
	ld.shared.f32 	%f1445, [%r31+468];
	ld.shared.f32 	%f1446, [%r31+536];
	ld.shared.f32 	%f1447, [%r32+7740];
	ld.shared.f32 	%f1448, [%r32+7744];
	ld.shared.f32 	%f1449, [%r32+7748];
	ld.shared.f32 	%f1450, [%r32+7752];
	ld.shared.f32 	%f1451, [%r32+7756];
	ld.shared.f32 	%f1452, [%r32+7760];
	ld.shared.f32 	%f1453, [%r32+7764];
	ld.shared.f32 	%f1454, [%r32+7768];
	fma.rn.f32 	%f1825, %f1439, %f1447, %f1375;
	fma.rn.f32 	%f1824, %f1439, %f1448, %f1376;
	fma.rn.f32 	%f1823, %f1439, %f1449, %f1377;
	fma.rn.f32 	%f1822, %f1439, %f1450, %f1378;
	fma.rn.f32 	%f1821, %f1439, %f1451, %f1379;
	fma.rn.f32 	%f1820, %f1439, %f1452, %f1380;
	fma.rn.f32 	%f1819, %f1439, %f1453, %f1381;
	fma.rn.f32 	%f1818, %f1439, %f1454, %f1382;
	fma.rn.f32 	%f1817, %f1440, %f1447, %f1383;
	fma.rn.f32 	%f1816, %f1440, %f1448, %f1384;
	fma.rn.f32 	%f1815, %f1440, %f1449, %f1385;
	fma.rn.f32 	%f1814, %f1440, %f1450, %f1386;
	fma.rn.f32 	%f1813, %f1440, %f1451, %f1387;
	fma.rn.f32 	%f1812, %f1440, %f1452, %f1388;
	fma.rn.f32 	%f1811, %f1440, %f1453, %f1389;
	fma.rn.f32 	%f1810, %f1440, %f1454, %f1390;
	fma.rn.f32 	%f1809, %f1441, %f1447, %f1391;
	fma.rn.f32 	%f1808, %f1441, %f1448, %f1392;
	fma.rn.f32 	%f1807, %f1441, %f1449, %f1393;
	fma.rn.f32 	%f1806, %f1441, %f1450, %f1394;
	fma.rn.f32 	%f1805, %f1441, %f1451, %f1395;
	fma.rn.f32 	%f1804, %f1441, %f1452, %f1396;
	fma.rn.f32 	%f1803, %f1441, %f1453, %f1397;
	fma.rn.f32 	%f1802, %f1441, %f1454, %f1398;
	fma.rn.f32 	%f1801, %f1442, %f1447, %f1399;
	fma.rn.f32 	%f1800, %f1442, %f1448, %f1400;
	fma.rn.f32 	%f1799, %f1442, %f1449, %f1401;
	fma.rn.f32 	%f1798, %f1442, %f1450, %f1402;
	fma.rn.f32 	%f1797, %f1442, %f1451, %f1403;
	fma.rn.f32 	%f1796, %f1442, %f1452, %f1404;
	fma.rn.f32 	%f1795, %f1442, %f1453, %f1405;
	fma.rn.f32 	%f1794, %f1442, %f1454, %f1406;
	fma.rn.f32 	%f1793, %f1443, %f1447, %f1407;
	fma.rn.f32 	%f1792, %f1443, %f1448, %f1408;
	fma.rn.f32 	%f1791, %f1443, %f1449, %f1409;
	fma.rn.f32 	%f1790, %f1443, %f1450, %f1410;
	fma.rn.f32 	%f1789, %f1443, %f1451, %f1411;
	fma.rn.f32 	%f1788, %f1443, %f1452, %f1412;
	fma.rn.f32 	%f1787, %f1443, %f1453, %f1413;
	fma.rn.f32 	%f1786, %f1443, %f1454, %f1414;
	fma.rn.f32 	%f1785, %f1444, %f1447, %f1415;
	fma.rn.f32 	%f1784, %f1444, %f1448, %f1416;
	fma.rn.f32 	%f1783, %f1444, %f1449, %f1417;
	fma.rn.f32 	%f1782, %f1444, %f1450, %f1418;
	fma.rn.f32 	%f1781, %f1444, %f1451, %f1419;
	fma.rn.f32 	%f1780, %f1444, %f1452, %f1420;
	fma.rn.f32 	%f1779, %f1444, %f1453, %f1421;
	fma.rn.f32 	%f1778, %f1444, %f1454, %f1422;
	fma.rn.f32 	%f1826, %f1445, %f1447, %f1423;
	fma.rn.f32 	%f1827, %f1445, %f1448, %f1424;
	fma.rn.f32 	%f1828, %f1445, %f1449, %f1425;
	fma.rn.f32 	%f1829, %f1445, %f1450, %f1426;
	fma.rn.f32 	%f1830, %f1445, %f1451, %f1427;
	fma.rn.f32 	%f1831, %f1445, %f1452, %f1428;
	fma.rn.f32 	%f1832, %f1445, %f1453, %f1429;
	fma.rn.f32 	%f1833, %f1445, %f1454, %f1430;
	fma.rn.f32 	%f1834, %f1446, %f1447, %f1431;
	fma.rn.f32 	%f1835, %f1446, %f1448, %f1432;
	fma.rn.f32 	%f1836, %f1446, %f1449, %f1433;
	fma.rn.f32 	%f1837, %f1446, %f1450, %f1434;
	fma.rn.f32 	%f1838, %f1446, %f1451, %f1435;
	fma.rn.f32 	%f1839, %f1446, %f1452, %f1436;
	fma.rn.f32 	%f1840, %f1446, %f1453, %f1437;
	fma.rn.f32 	%f1841, %f1446, %f1454, %f1438;
	bar.sync 	0;
	add.s32 	%r310, %r310, 16;
	setp.lt.s32 	%p55, %r310, %r126;
	@%p55 bra 	$L__BB0_2;
$L__BB0_46:
	setp.eq.f32 	%p56, %f222, 0f00000000;
	@%p56 bra 	$L__BB0_183;
	setp.lt.s32 	%p129, %r5, %r124;
	@%p129 bra 	$L__BB0_167;
$L__BB0_48:
	add.s32 	%r51, %r5, 1;
	setp.ge.s32 	%p138, %r51, %r124;
	@%p138 bra 	$L__BB0_65;
	mul.lo.s32 	%r52, %r51, %r129;
	setp.ge.s32 	%p139, %r7, %r125;
	@%p139 bra 	$L__BB0_51;
	add.s32 	%r254, %r7, %r52;
	mul.wide.s32 	%rd105, %r254, 4;
	add.s64 	%rd106, %rd3, %rd105;
	ld.global.f32 	%f1543, [%rd106];
	mul.f32 	%f1544, %f222, %f1543;
	fma.rn.f32 	%f1545, %f221, %f1817, %f1544;
	st.global.f32 	[%rd106], %f1545;
$L__BB0_51:
	add.s32 	%r255, %r7, 1;
	setp.ge.s32 	%p140, %r255, %r125;
	cvt.s64.s32 	%rd107, %r52;
	cvt.s64.s32 	%rd108, %r7;
	add.s64 	%rd109, %rd108, %rd107;
	shl.b64 	%rd110, %rd109, 2;
	add.s64 	%rd4, %rd3, %rd110;
	@%p140 bra 	$L__BB0_53;
	ld.global.f32 	%f1546, [%rd4+4];
	mul.f32 	%f1547, %f222, %f1546;
	fma.rn.f32 	%f1548, %f221, %f1816, %f1547;
	st.global.f32 	[%rd4+4], %f1548;
$L__BB0_53:
	add.s32 	%r256, %r7, 2;
	setp.ge.s32 	%p141, %r256, %r125;
	@%p141 bra 	$L__BB0_55;
	ld.global.f32 	%f1549, [%rd4+8];
	mul.f32 	%f1550, %f222, %f1549;
	fma.rn.f32 	%f1551, %f221, %f1815, %f1550;
	st.global.f32 	[%rd4+8], %f1551;
$L__BB0_55:
	add.s32 	%r257, %r7, 3;
	setp.ge.s32 	%p142, %r257, %r125;
	@%p142 bra 	$L__BB0_57;
	ld.global.f32 	%f1552, [%rd4+12];
	mul.f32 	%f1553, %f222, %f1552;
	fma.rn.f32 	%f1554, %f221, %f1814, %f1553;
	st.global.f32 	[%rd4+12], %f1554;
$L__BB0_57:
	add.s32 	%r258, %r7, 4;
	setp.ge.s32 	%p143, %r258, %r125;
	@%p143 bra 	$L__BB0_59;
	ld.global.f32 	%f1555, [%rd4+16];
	mul.f32 	%f1556, %f222, %f1555;
	fma.rn.f32 	%f1557, %f221, %f1813, %f1556;
	st.global.f32 	[%rd4+16], %f1557;
$L__BB0_59:
	add.s32 	%r259, %r7, 5;
	setp.ge.s32 	%p144, %r259, %r125;
	@%p144 bra 	$L__BB0_61;
	ld.global.f32 	%f1558, [%rd4+20];
	mul.f32 	%f1559, %f222, %f1558;
	fma.rn.f32 	%f1560, %f221, %f1812, %f1559;
	st.global.f32 	[%rd4+20], %f1560;
$L__BB0_61:
	add.s32 	%r260, %r7, 6;
	setp.ge.s32 	%p145, %r260, %r125;
	@%p145 bra 	$L__BB0_63;
	ld.global.f32 	%f1561, [%rd4+24];
	mul.f32 	%f1562, %f222, %f1561;
	fma.rn.f32 	%f1563, %f221, %f1811, %f1562;
	st.global.f32 	[%rd4+24], %f1563;
$L__BB0_63:
	add.s32 	%r261, %r7, 7;
	setp.ge.s32 	%p146, %r261, %r125;
	@%p146 bra 	$L__BB0_65;
	ld.global.f32 	%f1564, [%rd4+28];
	mul.f32 	%f1565, %f222, %f1564;
	fma.rn.f32 	%f1566, %f221, %f1810, %f1565;
	st.global.f32 	[%rd4+28], %f1566;
$L__BB0_65:
	add.s32 	%r53, %r5, 2;
	setp.ge.s32 	%p147, %r53, %r124;
	@%p147 bra 	$L__BB0_82;
	mul.lo.s32 	%r54, %r53, %r129;
	setp.ge.s32 	%p148, %r7, %r125;
	@%p148 bra 	$L__BB0_68;
	add.s32 	%r262, %r7, %r54;
	mul.wide.s32 	%rd111, %r262, 4;
	add.s64 	%rd112, %rd3, %rd111;
	ld.global.f32 	%f1567, [%rd112];
	mul.f32 	%f1568, %f222, %f1567;
	fma.rn.f32 	%f1569, %f221, %f1809, %f1568;
	st.global.f32 	[%rd112], %f1569;
$L__BB0_68:
	add.s32 	%r263, %r7, 1;
	setp.ge.s32 	%p149, %r263, %r125;
	cvt.s64.s32 	%rd113, %r54;
	cvt.s64.s32 	%rd114, %r7;
	add.s64 	%rd115, %rd114, %rd113;
	shl.b64 	%rd116, %rd115, 2;
	add.s64 	%rd5, %rd3, %rd116;
	@%p149 bra 	$L__BB0_70;
	ld.global.f32 	%f1570, [%rd5+4];
	mul.f32 	%f1571, %f222, %f1570;
	fma.rn.f32 	%f1572, %f221, %f1808, %f1571;
	st.global.f32 	[%rd5+4], %f1572;
$L__BB0_70:
	add.s32 	%r264, %r7, 2;
	setp.ge.s32 	%p150, %r264, %r125;
	@%p150 bra 	$L__BB0_72;
	ld.global.f32 	%f1573, [%rd5+8];
	mul.f32 	%f1574, %f222, %f1573;
	fma.rn.f32 	%f1575, %f221, %f1807, %f1574;
	st.global.f32 	[%rd5+8], %f1575;
$L__BB0_72:
	add.s32 	%r265, %r7, 3;
	setp.ge.s32 	%p151, %r265, %r125;
	@%p151 bra 	$L__BB0_74;
	ld.global.f32 	%f1576, [%rd5+12];
	mul.f32 	%f1577, %f222, %f1576;
	fma.rn.f32 	%f1578, %f221, %f1806, %f1577;
	st.global.f32 	[%rd5+12], %f1578;
$L__BB0_74:
	add.s32 	%r266, %r7, 4;
	setp.ge.s32 	%p152, %r266, %r125;
	@%p152 bra 	$L__BB0_76;
	ld.global.f32 	%f1579, [%rd5+16];
	mul.f32 	%f1580, %f222, %f1579;
	fma.rn.f32 	%f1581, %f221, %f1805, %f1580;
	st.global.f32 	[%rd5+16], %f1581;
$L__BB0_76:
	add.s32 	%r267, %r7, 5;
	setp.ge.s32 	%p153, %r267, %r125;
	@%p153 bra 	$L__BB0_78;
	ld.global.f32 	%f1582, [%rd5+20];
	mul.f32 	%f1583, %f222, %f1582;
	fma.rn.f32 	%f1584, %f221, %f1804, %f1583;
	st.global.f32 	[%rd5+20], %f1584;
$L__BB0_78:
	add.s32 	%r268, %r7, 6;
	setp.ge.s32 	%p154, %r268, %r125;
	@%p154 bra 	$L__BB0_80;
	ld.global.f32 	%f1585, [%rd5+24];
	mul.f32 	%f1586, %f222, %f1585;
	fma.rn.f32 	%f1587, %f221, %f1803, %f1586;
	st.global.f32 	[%rd5+24], %f1587;
$L__BB0_80:
	add.s32 	%r269, %r7, 7;
	setp.ge.s32 	%p155, %r269, %r125;
	@%p155 bra 	$L__BB0_82;
	ld.global.f32 	%f1588, [%rd5+28];
	mul.f32 	%f1589, %f222, %f1588;
	fma.rn.f32 	%f1590, %f221, %f1802, %f1589;
	st.global.f32 	[%rd5+28], %f1590;
$L__BB0_82:
	add.s32 	%r55, %r5, 3;
	setp.ge.s32 	%p156, %r55, %r124;
	@%p156 bra 	$L__BB0_99;
	mul.lo.s32 	%r56, %r55, %r129;
	setp.ge.s32 	%p157, %r7, %r125;
	@%p157 bra 	$L__BB0_85;
	add.s32 	%r270, %r7, %r56;
	mul.wide.s32 	%rd117, %r270, 4;
	add.s64 	%rd118, %rd3, %rd117;
	ld.global.f32 	%f1591, [%rd118];
	mul.f32 	%f1592, %f222, %f1591;
	fma.rn.f32 	%f1593, %f221, %f1801, %f1592;
	st.global.f32 	[%rd118], %f1593;
$L__BB0_85:
	add.s32 	%r271, %r7, 1;
	setp.ge.s32 	%p158, %r271, %r125;
	cvt.s64.s32 	%rd119, %r56;
	cvt.s64.s32 	%rd120, %r7;
	add.s64 	%rd121, %rd120, %rd119;
	shl.b64 	%rd122, %rd121, 2;
	add.s64 	%rd6, %rd3, %rd122;
	@%p158 bra 	$L__BB0_87;
	ld.global.f32 	%f1594, [%rd6+4];
	mul.f32 	%f1595, %f222, %f1594;
	fma.rn.f32 	%f1596, %f221, %f1800, %f1595;
	st.global.f32 	[%rd6+4], %f1596;
$L__BB0_87:
	add.s32 	%r272, %r7, 2;
	setp.ge.s32 	%p159, %r272, %r125;
	@%p159 bra 	$L__BB0_89;
	ld.global.f32 	%f1597, [%rd6+8];
	mul.f32 	%f1598, %f222, %f1597;
	fma.rn.f32 	%f1599, %f221, %f1799, %f1598;
	st.global.f32 	[%rd6+8], %f1599;
$L__BB0_89:
	add.s32 	%r273, %r7, 3;
	setp.ge.s32 	%p160, %r273, %r125;
	@%p160 bra 	$L__BB0_91;
	ld.global.f32 	%f1600, [%rd6+12];
	mul.f32 	%f1601, %f222, %f1600;
	fma.rn.f32 	%f1602, %f221, %f1798, %f1601;
	st.global.f32 	[%rd6+12], %f1602;
$L__BB0_91:
	add.s32 	%r274, %r7, 4;
	setp.ge.s32 	%p161, %r274, %r125;
	@%p161 bra 	$L__BB0_93;
	ld.global.f32 	%f1603, [%rd6+16];
	mul.f32 	%f1604, %f222, %f1603;
	fma.rn.f32 	%f1605, %f221, %f1797, %f1604;
	st.global.f32 	[%rd6+16], %f1605;
$L__BB0_93:
	add.s32 	%r275, %r7, 5;
	setp.ge.s32 	%p162, %r275, %r125;
	@%p162 bra 	$L__BB0_95;
	ld.global.f32 	%f1606, [%rd6+20];
	mul.f32 	%f1607, %f222, %f1606;
	fma.rn.f32 	%f1608, %f221, %f1796, %f1607;
	st.global.f32 	[%rd6+20], %f1608;
$L__BB0_95:
	add.s32 	%r276, %r7, 6;
	setp.ge.s32 	%p163, %r276, %r125;
	@%p163 bra 	$L__BB0_97;
	ld.global.f32 	%f1609, [%rd6+24];
	mul.f32 	%f1610, %f222, %f1609;
	fma.rn.f32 	%f1611, %f221, %f1795, %f1610;
	st.global.f32 	[%rd6+24], %f1611;
$L__BB0_97:
	add.s32 	%r277, %r7, 7;
	setp.ge.s32 	%p164, %r277, %r125;
	@%p164 bra 	$L__BB0_99;
	ld.global.f32 	%f1612, [%rd6+28];
	mul.f32 	%f1613, %f222, %f1612;
	fma.rn.f32 	%f1614, %f221, %f1794, %f1613;
	st.global.f32 	[%rd6+28], %f1614;
$L__BB0_99:
	add.s32 	%r57, %r5, 4;
	setp.ge.s32 	%p165, %r57, %r124;
	@%p165 bra 	$L__BB0_116;
	mul.lo.s32 	%r58, %r57, %r129;
	setp.ge.s32 	%p166, %r7, %r125;
	@%p166 bra 	$L__BB0_102;
	add.s32 	%r278, %r7, %r58;
	mul.wide.s32 	%rd123, %r278, 4;
	add.s64 	%rd124, %rd3, %rd123;
	ld.global.f32 	%f1615, [%rd124];
	mul.f32 	%f1616, %f222, %f1615;
	fma.rn.f32 	%f1617, %f221, %f1793, %f1616;
	st.global.f32 	[%rd124], %f1617;
$L__BB0_102:
	add.s32 	%r279, %r7, 1;
	setp.ge.s32 	%p167, %r279, %r125;
	cvt.s64.s32 	%rd125, %r58;
	cvt.s64.s32 	%rd126, %r7;
	add.s64 	%rd127, %rd126, %rd125;
	shl.b64 	%rd128, %rd127, 2;
	add.s64 	%rd7, %rd3, %rd128;
	@%p167 bra 	$L__BB0_104;
	ld.global.f32 	%f1618, [%rd7+4];
	mul.f32 	%f1619, %f222, %f1618;
	fma.rn.f32 	%f1620, %f221, %f1792, %f1619;
	st.global.f32 	[%rd7+4], %f1620;
$L__BB0_104:
	add.s32 	%r280, %r7, 2;
	setp.ge.s32 	%p168, %r280, %r125;
	@%p168 bra 	$L__BB0_106;
	ld.global.f32 	%f1621, [%rd7+8];
	mul.f32 	%f1622, %f222, %f1621;
	fma.rn.f32 	%f1623, %f221, %f1791, %f1622;
	st.global.f32 	[%rd7+8], %f1623;
$L__BB0_106:
	add.s32 	%r281, %r7, 3;
	setp.ge.s32 	%p169, %r281, %r125;
	@%p169 bra 	$L__BB0_108;
	ld.global.f32 	%f1624, [%rd7+12];
	mul.f32 	%f1625, %f222, %f1624;
	fma.rn.f32 	%f1626, %f221, %f1790, %f1625;
	st.global.f32 	[%rd7+12], %f1626;
$L__BB0_108:
	add.s32 	%r282, %r7, 4;
	setp.ge.s32 	%p170, %r282, %r125;
	@%p170 bra 	$L__BB0_110;
	ld.global.f32 	%f1627, [%rd7+16];
	mul.f32 	%f1628, %f222, %f1627;
	fma.rn.f32 	%f1629, %f221, %f1789, %f1628;
	st.global.f32 	[%rd7+16], %f1629;
$L__BB0_110:
	add.s32 	%r283, %r7, 5;
	setp.ge.s32 	%p171, %r283, %r125;
	@%p171 bra 	$L__BB0_112;
	ld.global.f32 	%f1630, [%rd7+20];
	mul.f32 	%f1631, %f222, %f1630;
	fma.rn.f32 	%f1632, %f221, %f1788, %f1631;
	st.global.f32 	[%rd7+20], %f1632;
$L__BB0_112:
	add.s32 	%r284, %r7, 6;
	setp.ge.s32 	%p172, %r284, %r125;
	@%p172 bra 	$L__BB0_114;
	ld.global.f32 	%f1633, [%rd7+24];
	mul.f32 	%f1634, %f222, %f1633;
	fma.rn.f32 	%f1635, %f221, %f1787, %f1634;
	st.global.f32 	[%rd7+24], %f1635;
$L__BB0_114:
	add.s32 	%r285, %r7, 7;
	setp.ge.s32 	%p173, %r285, %r125;
	@%p173 bra 	$L__BB0_116;
	ld.global.f32 	%f1636, [%rd7+28];
	mul.f32 	%f1637, %f222, %f1636;
	fma.rn.f32 	%f1638, %f221, %f1786, %f1637;
	st.global.f32 	[%rd7+28], %f1638;
$L__BB0_116:
	add.s32 	%r59, %r5, 5;
	setp.ge.s32 	%p174, %r59, %r124;
	@%p174 bra 	$L__BB0_133;
	mul.lo.s32 	%r60, %r59, %r129;
	setp.ge.s32 	%p175, %r7, %r125;
	@%p175 bra 	$L__BB0_119;
	add.s32 	%r286, %r7, %r60;
	mul.wide.s32 	%rd129, %r286, 4;
	add.s64 	%rd130, %rd3, %rd129;
	ld.global.f32 	%f1639, [%rd130];
	mul.f32 	%f1640, %f222, %f1639;
	fma.rn.f32 	%f1641, %f221, %f1785, %f1640;
	st.global.f32 	[%rd130], %f1641;
$L__BB0_119:
	add.s32 	%r287, %r7, 1;
	setp.ge.s32 	%p176, %r287, %r125;
	cvt.s64.s32 	%rd131, %r60;
	cvt.s64.s32 	%rd132, %r7;
	add.s64 	%rd133, %rd132, %rd131;
	shl.b64 	%rd134, %rd133, 2;
	add.s64 	%rd8, %rd3, %rd134;
	@%p176 bra 	$L__BB0_121;
	ld.global.f32 	%f1642, [%rd8+4];
	mul.f32 	%f1643, %f222, %f1642;
	fma.rn.f32 	%f1644, %f221, %f1784, %f1643;
	st.global.f32 	[%rd8+4], %f1644;
$L__BB0_121:
	add.s32 	%r288, %r7, 2;
	setp.ge.s32 	%p177, %r288, %r125;
	@%p177 bra 	$L__BB0_123;
	ld.global.f32 	%f1645, [%rd8+8];
	mul.f32 	%f1646, %f222, %f1645;
	fma.rn.f32 	%f1647, %f221, %f1783, %f1646;
	st.global.f32 	[%rd8+8], %f1647;
$L__BB0_123:
	add.s32 	%r289, %r7, 3;
	setp.ge.s32 	%p178, %r289, %r125;
	@%p178 bra 	$L__BB0_125;
	ld.global.f32 	%f1648, [%rd8+12];
	mul.f32 	%f1649, %f222, %f1648;
	fma.rn.f32 	%f1650, %f221, %f1782, %f1649;
	st.global.f32 	[%rd8+12], %f1650;
$L__BB0_125:
	add.s32 	%r290, %r7, 4;
	setp.ge.s32 	%p179, %r290, %r125;
	@%p179 bra 	$L__BB0_127;
	ld.global.f32 	%f1651, [%rd8+16];
	mul.f32 	%f1652, %f222, %f1651;
	fma.rn.f32 	%f1653, %f221, %f1781, %f1652;
	st.global.f32 	[%rd8+16], %f1653;
$L__BB0_127:
	add.s32 	%r291, %r7, 5;
	setp.ge.s32 	%p180, %r291, %r125;
	@%p180 bra 	$L__BB0_129;
	ld.global.f32 	%f1654, [%rd8+20];
	mul.f32 	%f1655, %f222, %f1654;
	fma.rn.f32 	%f1656, %f221, %f1780, %f1655;
	st.global.f32 	[%rd8+20], %f1656;
$L__BB0_129:
	add.s32 	%r292, %r7, 6;
	setp.ge.s32 	%p181, %r292, %r125;
	@%p181 bra 	$L__BB0_131;
	ld.global.f32 	%f1657, [%rd8+24];
	mul.f32 	%f1658, %f222, %f1657;
	fma.rn.f32 	%f1659, %f221, %f1779, %f1658;
	st.global.f32 	[%rd8+24], %f1659;
$L__BB0_131:
	add.s32 	%r293, %r7, 7;
	setp.ge.s32 	%p182, %r293, %r125;
	@%p182 bra 	$L__BB0_133;
	ld.global.f32 	%f1660, [%rd8+28];
	mul.f32 	%f1661, %f222, %f1660;
	fma.rn.f32 	%f1662, %f221, %f1778, %f1661;
	st.global.f32 	[%rd8+28], %f1662;
$L__BB0_133:
	add.s32 	%r61, %r5, 6;
	setp.ge.s32 	%p183, %r61, %r124;
	@%p183 bra 	$L__BB0_150;
	mul.lo.s32 	%r62, %r61, %r129;
	setp.ge.s32 	%p184, %r7, %r125;
	@%p184 bra 	$L__BB0_136;
	add.s32 	%r294, %r7, %r62;
	mul.wide.s32 	%rd135, %r294, 4;
	add.s64 	%rd136, %rd3, %rd135;
	ld.global.f32 	%f1663, [%rd136];
	mul.f32 	%f1664, %f222, %f1663;
	fma.rn.f32 	%f1665, %f221, %f1826, %f1664;
	st.global.f32 	[%rd136], %f1665;
$L__BB0_136:
	add.s32 	%r295, %r7, 1;
	setp.ge.s32 	%p185, %r295, %r125;
	cvt.s64.s32 	%rd137, %r62;
	cvt.s64.s32 	%rd138, %r7;
	add.s64 	%rd139, %rd138, %rd137;
	shl.b64 	%rd140, %rd139, 2;
	add.s64 	%rd9, %rd3, %rd140;
	@%p185 bra 	$L__BB0_138;
	ld.global.f32 	%f1666, [%rd9+4];
	mul.f32 	%f1667, %f222, %f1666;
	fma.rn.f32 	%f1668, %f221, %f1827, %f1667;
	st.global.f32 	[%rd9+4], %f1668;
$L__BB0_138:
	add.s32 	%r296, %r7, 2;
	setp.ge.s32 	%p186, %r296, %r125;
	@%p186 bra 	$L__BB0_140;
	ld.global.f32 	%f1669, [%rd9+8];
	mul.f32 	%f1670, %f222, %f1669;
	fma.rn.f32 	%f1671, %f221, %f1828, %f1670;
	st.global.f32 	[%rd9+8], %f1671;
$L__BB0_140:
	add.s32 	%r297, %r7, 3;
	setp.ge.s32 	%p187, %r297, %r125;
	@%p187 bra 	$L__BB0_142;
	ld.global.f32 	%f1672, [%rd9+12];
	mul.f32 	%f1673, %f222, %f1672;
	fma.rn.f32 	%f1674, %f221, %f1829, %f1673;
	st.global.f32 	[%rd9+12], %f1674;
$L__BB0_142:
	add.s32 	%r298, %r7, 4;
	setp.ge.s32 	%p188, %r298, %r125;
	@%p188 bra 	$L__BB0_144;
	ld.global.f32 	%f1675, [%rd9+16];
	mul.f32 	%f1676, %f222, %f1675;
	fma.rn.f32 	%f1677, %f221, %f1830, %f1676;
	st.global.f32 	[%rd9+16], %f1677;
$L__BB0_144:
	add.s32 	%r299, %r7, 5;
	setp.ge.s32 	%p189, %r299, %r125;
	@%p189 bra 	$L__BB0_146;
	ld.global.f32 	%f1678, [%rd9+20];
	mul.f32 	%f1679, %f222, %f1678;
	fma.rn.f32 	%f1680, %f221, %f1831, %f1679;
	st.global.f32 	[%rd9+20], %f1680;
$L__BB0_146:
	add.s32 	%r300, %r7, 6;
	setp.ge.s32 	%p190, %r300, %r125;
	@%p190 bra 	$L__BB0_148;
	ld.global.f32 	%f1681, [%rd9+24];
	mul.f32 	%f1682, %f222, %f1681;
	fma.rn.f32 	%f1683, %f221, %f1832, %f1682;
	st.global.f32 	[%rd9+24], %f1683;
$L__BB0_148:
	add.s32 	%r301, %r7, 7;
	setp.ge.s32 	%p191, %r301, %r125;
	@%p191 bra 	$L__BB0_150;
	ld.global.f32 	%f1684, [%rd9+28];
	mul.f32 	%f1685, %f222, %f1684;
	fma.rn.f32 	%f1686, %f221, %f1833, %f1685;
	st.global.f32 	[%rd9+28], %f1686;
$L__BB0_150:
	add.s32 	%r63, %r5, 7;
	setp.ge.s32 	%p192, %r63, %r124;
	@%p192 bra 	$L__BB0_319;
	mul.lo.s32 	%r64, %r63, %r129;
	setp.ge.s32 	%p193, %r7, %r125;
	@%p193 bra 	$L__BB0_153;
	add.s32 	%r302, %r7, %r64;
	mul.wide.s32 	%rd141, %r302, 4;
	add.s64 	%rd142, %rd3, %rd141;
	ld.global.f32 	%f1687, [%rd142];
	mul.f32 	%f1688, %f222, %f1687;
	fma.rn.f32 	%f1689, %f221, %f1834, %f1688;
	st.global.f32 	[%rd142], %f1689;
$L__BB0_153:
	add.s32 	%r303, %r7, 1;
	setp.ge.s32 	%p194, %r303, %r125;
	cvt.s64.s32 	%rd143, %r64;
	cvt.s64.s32 	%rd144, %r7;
	add.s64 	%rd145, %rd144, %rd143;
	shl.b64 	%rd146, %rd145, 2;
	add.s64 	%rd10, %rd3, %rd146;
	@%p194 bra 	$L__BB0_155;
	ld.global.f32 	%f1690, [%rd10+4];
	mul.f32 	%f1691, %f222, %f1690;
	fma.rn.f32 	%f1692, %f221, %f1835, %f1691;
	st.global.f32 	[%rd10+4], %f1692;
$L__BB0_155:
	add.s32 	%r304, %r7, 2;
	setp.ge.s32 	%p195, %r304, %r125;
	@%p195 bra 	$L__BB0_157;
	ld.global.f32 	%f1693, [%rd10+8];
	mul.f32 	%f1694, %f222, %f1693;
	fma.rn.f32 	%f1695, %f221, %f1836, %f1694;
	st.global.f32 	[%rd10+8], %f1695;
$L__BB0_157:
	add.s32 	%r305, %r7, 3;
	setp.ge.s32 	%p196, %r305, %r125;
	@%p196 bra 	$L__BB0_159;
	ld.global.f32 	%f1696, [%rd10+12];
	mul.f32 	%f1697, %f222, %f1696;
	fma.rn.f32 	%f1698, %f221, %f1837, %f1697;
	st.global.f32 	[%rd10+12], %f1698;
$L__BB0_159:
	add.s32 	%r306, %r7, 4;
	setp.ge.s32 	%p197, %r306, %r125;
	@%p197 bra 	$L__BB0_161;
	ld.global.f32 	%f1699, [%rd10+16];
	mul.f32 	%f1700, %f222, %f1699;
	fma.rn.f32 	%f1701, %f221, %f1838, %f1700;
	st.global.f32 	[%rd10+16], %f1701;
$L__BB0_161:
	add.s32 	%r307, %r7, 5;
	setp.ge.s32 	%p198, %r307, %r125;
	@%p198 bra 	$L__BB0_163;
	ld.global.f32 	%f1702, [%rd10+20];
	mul.f32 	%f1703, %f222, %f1702;
	fma.rn.f32 	%f1704, %f221, %f1839, %f1703;
	st.global.f32 	[%rd10+20], %f1704;
$L__BB0_163:
	add.s32 	%r308, %r7, 6;
	setp.ge.s32 	%p199, %r308, %r125;
	@%p199 bra 	$L__BB0_165;
	ld.global.f32 	%f1705, [%rd10+24];
	mul.f32 	%f1706, %f222, %f1705;
	fma.rn.f32 	%f1707, %f221, %f1840, %f1706;
	st.global.f32 	[%rd10+24], %f1707;
$L__BB0_165:
	add.s32 	%r309, %r7, 7;
	setp.ge.s32 	%p200, %r309, %r125;
	@%p200 bra 	$L__BB0_319;
	ld.global.f32 	%f1708, [%rd10+28];
	mul.f32 	%f1709, %f222, %f1708;
	fma.rn.f32 	%f1710, %f221, %f1841, %f1709;
	st.global.f32 	[%rd10+28], %f1710;
	bra.uni 	$L__BB0_319;
$L__BB0_167:
	mul.lo.s32 	%r65, %r5, %r129;
	setp.ge.s32 	%p130, %r7, %r125;
	@%p130 bra 	$L__BB0_169;
	add.s32 	%r246, %r7, %r65;
	mul.wide.s32 	%rd99, %r246, 4;
	add.s64 	%rd100, %rd3, %rd99;
	ld.global.f32 	%f1519, [%rd100];
	mul.f32 	%f1520, %f222, %f1519;
	fma.rn.f32 	%f1521, %f221, %f1825, %f1520;
	st.global.f32 	[%rd100], %f1521;
$L__BB0_169:
	add.s32 	%r247, %r7, 1;
	setp.ge.s32 	%p131, %r247, %r125;
	cvt.s64.s32 	%rd101, %r65;
	cvt.s64.s32 	%rd102, %r7;
	add.s64 	%rd103, %rd102, %rd101;
	shl.b64 	%rd104, %rd103, 2;
	add.s64 	%rd11, %rd3, %rd104;
	@%p131 bra 	$L__BB0_171;
	ld.global.f32 	%f1522, [%rd11+4];
	mul.f32 	%f1523, %f222, %f1522;
	fma.rn.f32 	%f1524, %f221, %f1824, %f1523;
	st.global.f32 	[%rd11+4], %f1524;
$L__BB0_171:
	add.s32 	%r248, %r7, 2;
	setp.ge.s32 	%p132, %r248, %r125;
	@%p132 bra 	$L__BB0_173;
	ld.global.f32 	%f1525, [%rd11+8];
	mul.f32 	%f1526, %f222, %f1525;
	fma.rn.f32 	%f1527, %f221, %f1823, %f1526;
	st.global.f32 	[%rd11+8], %f1527;
$L__BB0_173:
	add.s32 	%r249, %r7, 3;
	setp.ge.s32 	%p133, %r249, %r125;
	@%p133 bra 	$L__BB0_175;
	ld.global.f32 	%f1528, [%rd11+12];
	mul.f32 	%f1529, %f222, %f1528;
	fma.rn.f32 	%f1530, %f221, %f1822, %f1529;
	st.global.f32 	[%rd11+12], %f1530;
$L__BB0_175:
	add.s32 	%r250, %r7, 4;
	setp.ge.s32 	%p134, %r250, %r125;
	@%p134 bra 	$L__BB0_177;
	ld.global.f32 	%f1531, [%rd11+16];
	mul.f32 	%f1532, %f222, %f1531;
	fma.rn.f32 	%f1533, %f221, %f1821, %f1532;
	st.global.f32 	[%rd11+16], %f1533;
$L__BB0_177:
	add.s32 	%r251, %r7, 5;
	setp.ge.s32 	%p135, %r251, %r125;
	@%p135 bra 	$L__BB0_179;
	ld.global.f32 	%f1534, [%rd11+20];
	mul.f32 	%f1535, %f222, %f1534;
	fma.rn.f32 	%f1536, %f221, %f1820, %f1535;
	st.global.f32 	[%rd11+20], %f1536;
$L__BB0_179:
	add.s32 	%r252, %r7, 6;
	setp.ge.s32 	%p136, %r252, %r125;
	@%p136 bra 	$L__BB0_181;
	ld.global.f32 	%f1537, [%rd11+24];
	mul.f32 	%f1538, %f222, %f1537;
	fma.rn.f32 	%f1539, %f221, %f1819, %f1538;
	st.global.f32 	[%rd11+24], %f1539;
$L__BB0_181:
	add.s32 	%r253, %r7, 7;
	setp.ge.s32 	%p137, %r253, %r125;
	@%p137 bra 	$L__BB0_48;
	ld.global.f32 	%f1540, [%rd11+28];
	mul.f32 	%f1541, %f222, %f1540;
	fma.rn.f32 	%f1542, %f221, %f1818, %f1541;
	st.global.f32 	[%rd11+28], %f1542;
	bra.uni 	$L__BB0_48;
$L__BB0_183:
	setp.ge.s32 	%p57, %r5, %r124;
	@%p57 bra 	$L__BB0_200;
	mul.lo.s32 	%r109, %r5, %r129;
	setp.ge.s32 	%p58, %r7, %r125;
	@%p58 bra 	$L__BB0_186;
	add.s32 	%r182, %r7, %r109;
	mul.f32 	%f1455, %f221, %f1825;
	mul.wide.s32 	%rd51, %r182, 4;
	add.s64 	%rd52, %rd3, %rd51;
	st.global.f32 	[%rd52], %f1455;
$L__BB0_186:
	add.s32 	%r183, %r7, 1;
	setp.ge.s32 	%p59, %r183, %r125;
	cvt.s64.s32 	%rd53, %r109;
	cvt.s64.s32 	%rd54, %r7;
	add.s64 	%rd55, %rd54, %rd53;
	shl.b64 	%rd56, %rd55, 2;
	add.s64 	%rd12, %rd3, %rd56;
	@%p59 bra 	$L__BB0_188;
	mul.f32 	%f1456, %f221, %f1824;
	st.global.f32 	[%rd12+4], %f1456;
$L__BB0_188:
	add.s32 	%r184, %r7, 2;
	setp.ge.s32 	%p60, %r184, %r125;
	@%p60 bra 	$L__BB0_190;
	mul.f32 	%f1457, %f221, %f1823;
	st.global.f32 	[%rd12+8], %f1457;
$L__BB0_190:
	add.s32 	%r185, %r7, 3;
	setp.ge.s32 	%p61, %r185, %r125;
	@%p61 bra 	$L__BB0_192;
	mul.f32 	%f1458, %f221, %f1822;
	st.global.f32 	[%rd12+12], %f1458;
$L__BB0_192:
	add.s32 	%r186, %r7, 4;
	setp.ge.s32 	%p62, %r186, %r125;
	@%p62 bra 	$L__BB0_194;
	mul.f32 	%f1459, %f221, %f1821;
	st.global.f32 	[%rd12+16], %f1459;
$L__BB0_194:
	add.s32 	%r187, %r7, 5;
	setp.ge.s32 	%p63, %r187, %r125;
	@%p63 bra 	$L__BB0_196;
	mul.f32 	%f1460, %f221, %f1820;
	st.global.f32 	[%rd12+20], %f1460;
$L__BB0_196:
	add.s32 	%r188, %r7, 6;
	setp.ge.s32 	%p64, %r188, %r125;
	@%p64 bra 	$L__BB0_198;
	mul.f32 	%f1461, %f221, %f1819;
	st.global.f32 	[%rd12+24], %f1461;
$L__BB0_198:
	add.s32 	%r189, %r7, 7;
	setp.ge.s32 	%p65, %r189, %r125;
	@%p65 bra 	$L__BB0_200;
	mul.f32 	%f1462, %f221, %f1818;
	st.global.f32 	[%rd12+28], %f1462;
$L__BB0_200:
	add.s32 	%r110, %r5, 1;
	setp.ge.s32 	%p66, %r110, %r124;
	@%p66 bra 	$L__BB0_217;
	mul.lo.s32 	%r111, %r110, %r129;
	setp.ge.s32 	%p67, %r7, %r125;
	@%p67 bra 	$L__BB0_203;
	add.s32 	%r190, %r7, %r111;
	mul.f32 	%f1463, %f221, %f1817;
	mul.wide.s32 	%rd57, %r190, 4;
	add.s64 	%rd58, %rd3, %rd57;
	st.global.f32 	[%rd58], %f1463;
$L__BB0_203:
	add.s32 	%r191, %r7, 1;
	setp.ge.s32 	%p68, %r191, %r125;
	cvt.s64.s32 	%rd59, %r111;
	cvt.s64.s32 	%rd60, %r7;
	add.s64 	%rd61, %rd60, %rd59;
	shl.b64 	%rd62, %rd61, 2;
	add.s64 	%rd13, %rd3, %rd62;
	@%p68 bra 	$L__BB0_205;
	mul.f32 	%f1464, %f221, %f1816;
	st.global.f32 	[%rd13+4], %f1464;
$L__BB0_205:
	add.s32 	%r192, %r7, 2;
	setp.ge.s32 	%p69, %r192, %r125;
	@%p69 bra 	$L__BB0_207;
	mul.f32 	%f1465, %f221, %f1815;
	st.global.f32 	[%rd13+8], %f1465;
$L__BB0_207:
	add.s32 	%r193, %r7, 3;
	setp.ge.s32 	%p70, %r193, %r125;
	@%p70 bra 	$L__BB0_209;
	mul.f32 	%f1466, %f221, %f1814;
	st.global.f32 	[%rd13+12], %f1466;
$L__BB0_209:
	add.s32 	%r194, %r7, 4;
	setp.ge.s32 	%p71, %r194, %r125;
	@%p71 bra 	$L__BB0_211;
	mul.f32 	%f1467, %f221, %f1813;
	st.global.f32 	[%rd13+16], %f1467;
$L__BB0_211:
	add.s32 	%r195, %r7, 5;
	setp.ge.s32 	%p72, %r195, %r125;
	@%p72 bra 	$L__BB0_213;
	mul.f32 	%f1468, %f221, %f1812;
	st.global.f32 	[%rd13+20], %f1468;
$L__BB0_213:
	add.s32 	%r196, %r7, 6;
	setp.ge.s32 	%p73, %r196, %r125;
	@%p73 bra 	$L__BB0_215;
	mul.f32 	%f1469, %f221, %f1811;
	st.global.f32 	[%rd13+24], %f1469;
$L__BB0_215:
	add.s32 	%r197, %r7, 7;
	setp.ge.s32 	%p74, %r197, %r125;
	@%p74 bra 	$L__BB0_217;
	mul.f32 	%f1470, %f221, %f1810;
	st.global.f32 	[%rd13+28], %f1470;
$L__BB0_217:
	add.s32 	%r112, %r5, 2;
	setp.ge.s32 	%p75, %r112, %r124;
	@%p75 bra 	$L__BB0_234;
	mul.lo.s32 	%r113, %r112, %r129;
	setp.ge.s32 	%p76, %r7, %r125;
	@%p76 bra 	$L__BB0_220;
	add.s32 	%r198, %r7, %r113;
	mul.f32 	%f1471, %f221, %f1809;
	mul.wide.s32 	%rd63, %r198, 4;
	add.s64 	%rd64, %rd3, %rd63;
	st.global.f32 	[%rd64], %f1471;
$L__BB0_220:
	add.s32 	%r199, %r7, 1;
	setp.ge.s32 	%p77, %r199, %r125;
	cvt.s64.s32 	%rd65, %r113;
	cvt.s64.s32 	%rd66, %r7;
	add.s64 	%rd67, %rd66, %rd65;
	shl.b64 	%rd68, %rd67, 2;
	add.s64 	%rd14, %rd3, %rd68;
	@%p77 bra 	$L__BB0_222;
	mul.f32 	%f1472, %f221, %f1808;
	st.global.f32 	[%rd14+4], %f1472;
$L__BB0_222:
	add.s32 	%r200, %r7, 2;
	setp.ge.s32 	%p78, %r200, %r125;
	@%p78 bra 	$L__BB0_224;
	mul.f32 	%f1473, %f221, %f1807;
	st.global.f32 	[%rd14+8], %f1473;
$L__BB0_224:
	add.s32 	%r201, %r7, 3;
	setp.ge.s32 	%p79, %r201, %r125;
	@%p79 bra 	$L__BB0_226;
	mul.f32 	%f1474, %f221, %f1806;
	st.global.f32 	[%rd14+12], %f1474;
$L__BB0_226:
	add.s32 	%r202, %r7, 4;
	setp.ge.s32 	%p80, %r202, %r125;
	@%p80 bra 	$L__BB0_228;
	mul.f32 	%f1475, %f221, %f1805;
	st.global.f32 	[%rd14+16], %f1475;
$L__BB0_228:
	add.s32 	%r203, %r7, 5;
	setp.ge.s32 	%p81, %r203, %r125;
	@%p81 bra 	$L__BB0_230;
	mul.f32 	%f1476, %f221, %f1804;
	st.global.f32 	[%rd14+20], %f1476;
$L__BB0_230:
	add.s32 	%r204, %r7, 6;
	setp.ge.s32 	%p82, %r204, %r125;
	@%p82 bra 	$L__BB0_232;
	mul.f32 	%f1477, %f221, %f1803;
	st.global.f32 	[%rd14+24], %f1477;
$L__BB0_232:
	add.s32 	%r205, %r7, 7;
	setp.ge.s32 	%p83, %r205, %r125;
	@%p83 bra 	$L__BB0_234;
	mul.f32 	%f1478, %f221, %f1802;
	st.global.f32 	[%rd14+28], %f1478;
$L__BB0_234:
	add.s32 	%r114, %r5, 3;
	setp.ge.s32 	%p84, %r114, %r124;
	@%p84 bra 	$L__BB0_251;
	mul.lo.s32 	%r115, %r114, %r129;
	setp.ge.s32 	%p85, %r7, %r125;
	@%p85 bra 	$L__BB0_237;
	add.s32 	%r206, %r7, %r115;
	mul.f32 	%f1479, %f221, %f1801;
	mul.wide.s32 	%rd69, %r206, 4;
	add.s64 	%rd70, %rd3, %rd69;
	st.global.f32 	[%rd70], %f1479;
$L__BB0_237:
	add.s32 	%r207, %r7, 1;
	setp.ge.s32 	%p86, %r207, %r125;
	cvt.s64.s32 	%rd71, %r115;
	cvt.s64.s32 	%rd72, %r7;
	add.s64 	%rd73, %rd72, %rd71;
	shl.b64 	%rd74, %rd73, 2;
	add.s64 	%rd15, %rd3, %rd74;
	@%p86 bra 	$L__BB0_239;
	mul.f32 	%f1480, %f221, %f1800;
	st.global.f32 	[%rd15+4], %f1480;
$L__BB0_239:
	add.s32 	%r208, %r7, 2;
	setp.ge.s32 	%p87, %r208, %r125;
	@%p87 bra 	$L__BB0_241;
	mul.f32 	%f1481, %f221, %f1799;
	st.global.f32 	[%rd15+8], %f1481;
$L__BB0_241:
	add.s32 	%r209, %r7, 3;
	setp.ge.s32 	%p88, %r209, %r125;
	@%p88 bra 	$L__BB0_243;
	mul.f32 	%f1482, %f221, %f1798;
	st.global.f32 	[%rd15+12], %f1482;
$L__BB0_243:
	add.s32 	%r210, %r7, 4;
	setp.ge.s32 	%p89, %r210, %r125;
	@%p89 bra 	$L__BB0_245;
	mul.f32 	%f1483, %f221, %f1797;
	st.global.f32 	[%rd15+16], %f1483;
$L__BB0_245:
	add.s32 	%r211, %r7, 5;
	setp.ge.s32 	%p90, %r211, %r125;
	@%p90 bra 	$L__BB0_247;
	mul.f32 	%f1484, %f221, %f1796;
	st.global.f32 	[%rd15+20], %f1484;
$L__BB0_247:
	add.s32 	%r212, %r7, 6;
	setp.ge.s32 	%p91, %r212, %r125;
	@%p91 bra 	$L__BB0_249;
	mul.f32 	%f1485, %f221, %f1795;
	st.global.f32 	[%rd15+24], %f1485;
$L__BB0_249:
	add.s32 	%r213, %r7, 7;
	setp.ge.s32 	%p92, %r213, %r125;
	@%p92 bra 	$L__BB0_251;
	mul.f32 	%f1486, %f221, %f1794;
	st.global.f32 	[%rd15+28], %f1486;
$L__BB0_251:
	add.s32 	%r116, %r5, 4;
	setp.ge.s32 	%p93, %r116, %r124;
	@%p93 bra 	$L__BB0_268;
	mul.lo.s32 	%r117, %r116, %r129;
	setp.ge.s32 	%p94, %r7, %r125;
	@%p94 bra 	$L__BB0_254;
	add.s32 	%r214, %r7, %r117;
	mul.f32 	%f1487, %f221, %f1793;
	mul.wide.s32 	%rd75, %r214, 4;
	add.s64 	%rd76, %rd3, %rd75;
	st.global.f32 	[%rd76], %f1487;
$L__BB0_254:
	add.s32 	%r215, %r7, 1;
	setp.ge.s32 	%p95, %r215, %r125;
	cvt.s64.s32 	%rd77, %r117;
	cvt.s64.s32 	%rd78, %r7;
	add.s64 	%rd79, %rd78, %rd77;
	shl.b64 	%rd80, %rd79, 2;
	add.s64 	%rd16, %rd3, %rd80;
	@%p95 bra 	$L__BB0_256;
	mul.f32 	%f1488, %f221, %f1792;
	st.global.f32 	[%rd16+4], %f1488;
$L__BB0_256:
	add.s32 	%r216, %r7, 2;
	setp.ge.s32 	%p96, %r216, %r125;
	@%p96 bra 	$L__BB0_258;
	mul.f32 	%f1489, %f221, %f1791;
	st.global.f32 	[%rd16+8], %f1489;
$L__BB0_258:
	add.s32 	%r217, %r7, 3;
	setp.ge.s32 	%p97, %r217, %r125;
	@%p97 bra 	$L__BB0_260;
	mul.f32 	%f1490, %f221, %f1790;
	st.global.f32 	[%rd16+12], %f1490;
$L__BB0_260:
	add.s32 	%r218, %r7, 4;
	setp.ge.s32 	%p98, %r218, %r125;
	@%p98 bra 	$L__BB0_262;
	mul.f32 	%f1491, %f221, %f1789;
	st.global.f32 	[%rd16+16], %f1491;
$L__BB0_262:
	add.s32 	%r219, %r7, 5;
	setp.ge.s32 	%p99, %r219, %r125;
	@%p99 bra 	$L__BB0_264;
	mul.f32 	%f1492, %f221, %f1788;
	st.global.f32 	[%rd16+20], %f1492;
$L__BB0_264:
	add.s32 	%r220, %r7, 6;
	setp.ge.s32 	%p100, %r220, %r125;
	@%p100 bra 	$L__BB0_266;
	mul.f32 	%f1493, %f221, %f1787;
	st.global.f32 	[%rd16+24], %f1493;
$L__BB0_266:
	add.s32 	%r221, %r7, 7;
	setp.ge.s32 	%p101, %r221, %r125;
	@%p101 bra 	$L__BB0_268;
	mul.f32 	%f1494, %f221, %f1786;
	st.global.f32 	[%rd16+28], %f1494;
$L__BB0_268:
	add.s32 	%r118, %r5, 5;
	setp.ge.s32 	%p102, %r118, %r124;
	@%p102 bra 	$L__BB0_285;
	mul.lo.s32 	%r119, %r118, %r129;
	setp.ge.s32 	%p103, %r7, %r125;
	@%p103 bra 	$L__BB0_271;
	add.s32 	%r222, %r7, %r119;
	mul.f32 	%f1495, %f221, %f1785;
	mul.wide.s32 	%rd81, %r222, 4;
	add.s64 	%rd82, %rd3, %rd81;
	st.global.f32 	[%rd82], %f1495;
$L__BB0_271:
	add.s32 	%r223, %r7, 1;
	setp.ge.s32 	%p104, %r223, %r125;
	cvt.s64.s32 	%rd83, %r119;
	cvt.s64.s32 	%rd84, %r7;
	add.s64 	%rd85, %rd84, %rd83;
	shl.b64 	%rd86, %rd85, 2;
	add.s64 	%rd17, %rd3, %rd86;
	@%p104 bra 	$L__BB0_273;
	mul.f32 	%f1496, %f221, %f1784;
	st.global.f32 	[%rd17+4], %f1496;
$L__BB0_273:
	add.s32 	%r224, %r7, 2;
	setp.ge.s32 	%p105, %r224, %r125;
	@%p105 bra 	$L__BB0_275;
	mul.f32 	%f1497, %f221, %f1783;
	st.global.f32 	[%rd17+8], %f1497;
$L__BB0_275:
	add.s32 	%r225, %r7, 3;
	setp.ge.s32 	%p106, %r225, %r125;
	@%p106 bra 	$L__BB0_277;
	mul.f32 	%f1498, %f221, %f1782;
	st.global.f32 	[%rd17+12], %f1498;
$L__BB0_277:
	add.s32 	%r226, %r7, 4;
	setp.ge.s32 	%p107, %r226, %r125;
	@%p107 bra 	$L__BB0_279;
	mul.f32 	%f1499, %f221, %f1781;
	st.global.f32 	[%rd17+16], %f1499;
$L__BB0_279:
	add.s32 	%r227, %r7, 5;
	setp.ge.s32 	%p108, %r227, %r125;
	@%p108 bra 	$L__BB0_281;
	mul.f32 	%f1500, %f221, %f1780;
	st.global.f32 	[%rd17+20], %f1500;
$L__BB0_281:
	add.s32 	%r228, %r7, 6;
	setp.ge.s32 	%p109, %r228, %r125;
	@%p109 bra 	$L__BB0_283;
	mul.f32 	%f1501, %f221, %f1779;
	st.global.f32 	[%rd17+24], %f1501;
$L__BB0_283:
	add.s32 	%r229, %r7, 7;
	setp.ge.s32 	%p110, %r229, %r125;
	@%p110 bra 	$L__BB0_285;
	mul.f32 	%f1502, %f221, %f1778;
	st.global.f32 	[%rd17+28], %f1502;
$L__BB0_285:
	add.s32 	%r120, %r5, 6;
	setp.ge.s32 	%p111, %r120, %r124;
	@%p111 bra 	$L__BB0_302;
	mul.lo.s32 	%r121, %r120, %r129;
	setp.ge.s32 	%p112, %r7, %r125;
	@%p112 bra 	$L__BB0_288;
	add.s32 	%r230, %r7, %r121;
	mul.f32 	%f1503, %f221, %f1826;
	mul.wide.s32 	%rd87, %r230, 4;
	add.s64 	%rd88, %rd3, %rd87;
	st.global.f32 	[%rd88], %f1503;
$L__BB0_288:
	add.s32 	%r231, %r7, 1;
	setp.ge.s32 	%p113, %r231, %r125;
	cvt.s64.s32 	%rd89, %r121;
	cvt.s64.s32 	%rd90, %r7;
	add.s64 	%rd91, %rd90, %rd89;
	shl.b64 	%rd92, %rd91, 2;
	add.s64 	%rd18, %rd3, %rd92;
	@%p113 bra 	$L__BB0_290;
	mul.f32 	%f1504, %f221, %f1827;
	st.global.f32 	[%rd18+4], %f1504;
$L__BB0_290:
	add.s32 	%r232, %r7, 2;
	setp.ge.s32 	%p114, %r232, %r125;
	@%p114 bra 	$L__BB0_292;
	mul.f32 	%f1505, %f221, %f1828;
	st.global.f32 	[%rd18+8], %f1505;
$L__BB0_292:
	add.s32 	%r233, %r7, 3;
	setp.ge.s32 	%p115, %r233, %r125;
	@%p115 bra 	$L__BB0_294;
	mul.f32 	%f1506, %f221, %f1829;
	st.global.f32 	[%rd18+12], %f1506;
$L__BB0_294:
	add.s32 	%r234, %r7, 4;
	setp.ge.s32 	%p116, %r234, %r125;
	@%p116 bra 	$L__BB0_296;
	mul.f32 	%f1507, %f221, %f1830;
	st.global.f32 	[%rd18+16], %f1507;
$L__BB0_296:
	add.s32 	%r235, %r7, 5;
	setp.ge.s32 	%p117, %r235, %r125;
	@%p117 bra 	$L__BB0_298;
	mul.f32 	%f1508, %f221, %f1831;
	st.global.f32 	[%rd18+20], %f1508;
$L__BB0_298:
	add.s32 	%r236, %r7, 6;
	setp.ge.s32 	%p118, %r236, %r125;
	@%p118 bra 	$L__BB0_300;
	mul.f32 	%f1509, %f221, %f1832;
	st.global.f32 	[%rd18+24], %f1509;
$L__BB0_300:
	add.s32 	%r237, %r7, 7;
	setp.ge.s32 	%p119, %r237, %r125;
	@%p119 bra 	$L__BB0_302;
	mul.f32 	%f1510, %f221, %f1833;
	st.global.f32 	[%rd18+28], %f1510;
$L__BB0_302:
	add.s32 	%r122, %r5, 7;
	setp.ge.s32 	%p120, %r122, %r124;
	@%p120 bra 	$L__BB0_319;
	mul.lo.s32 	%r123, %r122, %r129;
	setp.ge.s32 	%p121, %r7, %r125;
	@%p121 bra 	$L__BB0_305;
	add.s32 	%r238, %r7, %r123;
	mul.f32 	%f1511, %f221, %f1834;
	mul.wide.s32 	%rd93, %r238, 4;
	add.s64 	%rd94, %rd3, %rd93;
	st.global.f32 	[%rd94], %f1511;
$L__BB0_305:
	add.s32 	%r239, %r7, 1;
	setp.ge.s32 	%p122, %r239, %r125;
	cvt.s64.s32 	%rd95, %r123;
	cvt.s64.s32 	%rd96, %r7;
	add.s64 	%rd97, %rd96, %rd95;
	shl.b64 	%rd98, %rd97, 2;
	add.s64 	%rd19, %rd3, %rd98;
	@%p122 bra 	$L__BB0_307;
	mul.f32 	%f1512, %f221, %f1835;
	st.global.f32 	[%rd19+4], %f1512;
$L__BB0_307:
	add.s32 	%r240, %r7, 2;
	setp.ge.s32 	%p123, %r240, %r125;
	@%p123 bra 	$L__BB0_309;
	mul.f32 	%f1513, %f221, %f1836;
	st.global.f32 	[%rd19+8], %f1513;
$L__BB0_309:
	add.s32 	%r241, %r7, 3;
	setp.ge.s32 	%p124, %r241, %r125;
	@%p124 bra 	$L__BB0_311;
	mul.f32 	%f1514, %f221, %f1837;
	st.global.f32 	[%rd19+12], %f1514;
$L__BB0_311:
	add.s32 	%r242, %r7, 4;
	setp.ge.s32 	%p125, %r242, %r125;
	@%p125 bra 	$L__BB0_313;
	mul.f32 	%f1515, %f221, %f1838;
	st.global.f32 	[%rd19+16], %f1515;
$L__BB0_313:
	add.s32 	%r243, %r7, 5;
	setp.ge.s32 	%p126, %r243, %r125;
	@%p126 bra 	$L__BB0_315;
	mul.f32 	%f1516, %f221, %f1839;
	st.global.f32 	[%rd19+20], %f1516;
$L__BB0_315:
	add.s32 	%r244, %r7, 6;
	setp.ge.s32 	%p127, %r244, %r125;
	@%p127 bra 	$L__BB0_317;
	mul.f32 	%f1517, %f221, %f1840;
	st.global.f32 	[%rd19+24], %f1517;
$L__BB0_317:
	add.s32 	%r245, %r7, 7;
	setp.ge.s32 	%p128, %r245, %r125;
	@%p128 bra 	$L__BB0_319;
	mul.f32 	%f1518, %f221, %f1841;
	st.global.f32 	[%rd19+28], %f1518;
$L__BB0_319:
	ret;

}


// ===== COMPILED SASS (sm_100) =====

	.target	sm_100

	.elftype	@"ET_EXEC"


//--------------------- .note.nv.tkinfo           --------------------------
	.section	.note.nv.tkinfo,"",@"SHT_NOTE"
	.sectionflags	@"SHF_NOTE_NV_TKINFO"
	.tkinfo
        /*0018*/ 	.word	0x00000002
        /*0030*/ 	.string	""
        /*0030*/ 	.string	"ptxas"
        /*0030*/ 	.string	"Cuda compilation tools, release 13.0, V13.0.88"
        /*0030*/ 	.string	"Build cuda_13.0.r13.0/compiler.36424714_0"
        /*0030*/ 	.string	"-arch sm_100 -m 64 "



//--------------------- .note.nv.cuinfo           --------------------------
	.section	.note.nv.cuinfo,"",@"SHT_NOTE"
	.sectionflags	@"SHF_NOTE_NV_CUINFO"
        /*0018*/ 	.short	0x0002
        /*001a*/ 	.short	0x0064
        /*001c*/ 	.short	0x0082
	.zero		2


//--------------------- .nv.info                  --------------------------
	.section	.nv.info,"",@"SHT_CUDA_INFO"
	.align	4


	//----- nvinfo : EIATTR_REGCOUNT
	.align		4
        /*0000*/ 	.byte	0x04, 0x2f
        /*0002*/ 	.short	(.L_1 - .L_0)
	.align		4
.L_0:
        /*0004*/ 	.word	index@(_Z18sgemm_80_20_kerneliiiPKfiS0_iPfiff)
        /*0008*/ 	.word	0x00000080


	//----- nvinfo : EIATTR_FRAME_SIZE
	.align		4
.L_1:
        /*000c*/ 	.byte	0x04, 0x11
        /*000e*/ 	.short	(.L_3 - .L_2)
	.align		4
.L_2:
        /*0010*/ 	.word	index@(_Z18sgemm_80_20_kerneliiiPKfiS0_iPfiff)
        /*0014*/ 	.word	0x00000000


	//----- nvinfo : EIATTR_MIN_STACK_SIZE
	.align		4
.L_3:
        /*0018*/ 	.byte	0x04, 0x12
        /*001a*/ 	.short	(.L_5 - .L_4)
	.align		4
.L_4:
        /*001c*/ 	.word	index@(_Z18sgemm_80_20_kerneliiiPKfiS0_iPfiff)
        /*0020*/ 	.word	0x00000000
.L_5:


//--------------------- .nv.compat                --------------------------
	.section	.nv.compat,"",@"SHT_CUDA_COMPAT_INFO"
	.align	4
        /*0000*/ 	.byte	0x02, 0x09, 0x00, 0x00, 0x02, 0x02, 0x01, 0x00, 0x02, 0x05, 0x05, 0x00, 0x03, 0x07, 0x01, 0x01
        /*0010*/ 	.byte	0x02, 0x03, 0x00, 0x00, 0x02, 0x06, 0x01, 0x00, 0x04, 0x0b, 0x08, 0x00, 0x09, 0x00, 0x00, 0x00
        /*0020*/ 	.byte	0x00, 0x00, 0x00, 0x00


//--------------------- .nv.info._Z18sgemm_80_20_kerneliiiPKfiS0_iPfiff --------------------------
	.section	.nv.info._Z18sgemm_80_20_kerneliiiPKfiS0_iPfiff,"",@"SHT_CUDA_INFO"
	.sectionflags	@""
	.align	4


	//----- nvinfo : EIATTR_CUDA_API_VERSION
	.align		4
        /*0000*/ 	.byte	0x04, 0x37
        /*0002*/ 	.short	(.L_7 - .L_6)
.L_6:
        /*0004*/ 	.word	0x00000082


	//----- nvinfo : EIATTR_KPARAM_INFO
	.align		4
.L_7:
        /*0008*/ 	.byte	0x04, 0x17
        /*000a*/ 	.short	(.L_9 - .L_8)
.L_8:
        /*000c*/ 	.word	0x00000000
        /*0010*/ 	.short	0x000a
        /*0012*/ 	.short	0x0040
        /*0014*/ 	.byte	0x00, 0xf0, 0x11, 0x00


	//----- nvinfo : EIATTR_KPARAM_INFO
	.align		4
.L_9:
        /*0018*/ 	.byte	0x04, 0x17
        /*001a*/ 	.short	(.L_11 - .L_10)
.L_10:
        /*001c*/ 	.word	0x00000000
        /*0020*/ 	.short	0x0009
        /*0022*/ 	.short	0x003c
        /*0024*/ 	.byte	0x00, 0xf0, 0x11, 0x00


	//----- nvinfo : EIATTR_KPARAM_INFO
	.align		4
.L_11:
        /*0028*/ 	.byte	0x04, 0x17
        /*002a*/ 	.short	(.L_13 - .L_12)
.L_12:
        /*002c*/ 	.word	0x00000000
        /*0030*/ 	.short	0x0008
        /*0032*/ 	.short	0x0038
        /*0034*/ 	.byte	0x00, 0xf0, 0x11, 0x00


	//----- nvinfo : EIATTR_KPARAM_INFO
	.align		4
.L_13:
        /*0038*/ 	.byte	0x04, 0x17
        /*003a*/ 	.short	(.L_15 - .L_14)
.L_14:
        /*003c*/ 	.word	0x00000000
        /*0040*/ 	.short	0x0007
        /*0042*/ 	.short	0x0030
        /*0044*/ 	.byte	0x00, 0xf5, 0x21, 0x00


	//----- nvinfo : EIATTR_KPARAM_INFO
	.align		4
.L_15:
        /*0048*/ 	.byte	0x04, 0x17
        /*004a*/ 	.short	(.L_17 - .L_16)
.L_16:
        /*004c*/ 	.word	0x00000000
        /*0050*/ 	.short	0x0006
        /*0052*/ 	.short	0x0028
        /*0054*/ 	.byte	0x00, 0xf0, 0x11, 0x00


	//----- nvinfo : EIATTR_KPARAM_INFO
	.align		4
.L_17:
        /*0058*/ 	.byte	0x04, 0x17
        /*005a*/ 	.short	(.L_19 - .L_18)
.L_18:
        /*005c*/ 	.word	0x00000000
        /*0060*/ 	.short	0x0005
        /*0062*/ 	.short	0x0020
        /*0064*/ 	.byte	0x00, 0xf5, 0x21, 0x00


	//----- nvinfo : EIATTR_KPARAM_INFO
	.align		4
.L_19:
        /*0068*/ 	.byte	0x04, 0x17
        /*006a*/ 	.short	(.L_21 - .L_20)
.L_20:
        /*006c*/ 	.word	0x00000000
        /*0070*/ 	.short	0x0004
        /*0072*/ 	.short	0x0018
        /*0074*/ 	.byte	0x00, 0xf0, 0x11, 0x00


	//----- nvinfo : EIATTR_KPARAM_INFO
	.align		4
.L_21:
        /*0078*/ 	.byte	0x04, 0x17
        /*007a*/ 	.short	(.L_23 - .L_22)
.L_22:
        /*007c*/ 	.word	0x00000000
        /*0080*/ 	.short	0x0003
        /*0082*/ 	.short	0x0010
        /*0084*/ 	.byte	0x00, 0xf5, 0x21, 0x00


	//----- nvinfo : EIATTR_KPARAM_INFO
	.align		4
.L_23:
        /*0088*/ 	.byte	0x04, 0x17
        /*008a*/ 	.short	(.L_25 - .L_24)
.L_24:
        /*008c*/ 	.word	0x00000000
        /*0090*/ 	.short	0x0002
        /*0092*/ 	.short	0x0008
        /*0094*/ 	.byte	0x00, 0xf0, 0x11, 0x00


	//----- nvinfo : EIATTR_KPARAM_INFO
	.align		4
.L_25:
        /*0098*/ 	.byte	0x04, 0x17
        /*009a*/ 	.short	(.L_27 - .L_26)
.L_26:
        /*009c*/ 	.word	0x00000000
        /*00a0*/ 	.short	0x0001
        /*00a2*/ 	.short	0x0004
        /*00a4*/ 	.byte	0x00, 0xf0, 0x11, 0x00


	//----- nvinfo : EIATTR_KPARAM_INFO
	.align		4
.L_27:
        /*00a8*/ 	.byte	0x04, 0x17
        /*00aa*/ 	.short	(.L_29 - .L_28)
.L_28:
        /*00ac*/ 	.word	0x00000000
        /*00b0*/ 	.short	0x0000
        /*00b2*/ 	.short	0x0000
        /*00b4*/ 	.byte	0x00, 0xf0, 0x11, 0x00


	//----- nvinfo : EIATTR_SPARSE_MMA_MASK
	.align		4
.L_29:
        /*00b8*/ 	.byte	0x03, 0x50
        /*00ba*/ 	.short	0x0000


	//----- nvinfo : EIATTR_MAXREG_COUNT
	.align		4
        /*00bc*/ 	.byte	0x03, 0x1b
        /*00be*/ 	.short	0x0080


	//----- nvinfo : EIATTR_NUM_BARRIERS
	.align		4
        /*00c0*/ 	.byte	0x02, 0x4c
        /*00c2*/ 	.byte	0x01
	.zero		1


	//----- nvinfo : EIATTR_MERCURY_ISA_VERSION
	.align		4
        /*00c4*/ 	.byte	0x03, 0x5f
        /*00c6*/ 	.short	0x0101


	//----- nvinfo : EIATTR_UNUSED_LOAD_BYTE_OFFSET
	.align		4
        /*00c8*/ 	.byte	0x04, 0x44
        /*00ca*/ 	.short	(.L_31 - .L_30)


	//   ....[0]....
.L_30:
        /*00cc*/ 	.word	0x00001530
        /*00d0*/ 	.word	0x0000f0ff


	//   ....[1]....
        /*00d4*/ 	.word	0x00001550
        /*00d8*/ 	.word	0x0000fff0


	//   ....[2]....
        /*00dc*/ 	.word	0x00001560
        /*00e0*/ 	.word	0x0000ff0f


	//   ....[3]....
        /*00e4*/ 	.word	0x000015a0
        /*00e8*/ 	.word	0x0000fff0


	//   ....[4]....
        /*00ec*/ 	.word	0x00001730
        /*00f0*/ 	.word	0x0000ff0f


	//   ....[5]....
        /*00f4*/ 	.word	0x00001830
        /*00f8*/ 	.word	0x0000f0ff


	//   ....[6]....
        /*00fc*/ 	.word	0x00001930
        /*0100*/ 	.word	0x0000fff0


	//   ....[7]....
        /*0104*/ 	.word	0x00002180
        /*0108*/ 	.word	0x00000fff


	//   ....[8]....
        /*010c*/ 	.word	0x00002950
        /*0110*/ 	.word	0x0000fff0


	//   ....[9]....
        /*0114*/ 	.word	0x00003280
        /*0118*/ 	.word	0x00000fff


	//   ....[10]....
        /*011c*/ 	.word	0x00003a50
        /*0120*/ 	.word	0x0000fff0


	//   ....[11]....
        /*0124*/ 	.word	0x00004340
        /*0128*/ 	.word	0x00000fff


	//   ....[12]....
        /*012c*/ 	.word	0x00004bd0
        /*0130*/ 	.word	0x0000fff0


	//   ....[13]....
        /*0134*/ 	.word	0x00004f50
        /*0138*/ 	.word	0x00000fff


	//   ....[14]....
        /*013c*/ 	.word	0x00004f90
        /*0140*/ 	.word	0x00000fff


	//   ....[15]....
        /*0144*/ 	.word	0x000055f0
        /*0148*/ 	.word	0x00000fff


	//----- nvinfo : EIATTR_VRC_CTA_INIT_COUNT
	.align		4
.L_31:
        /*014c*/ 	.byte	0x02, 0x4a
	.zero		1
	.zero		1


	//----- nvinfo : EIATTR_EXIT_INSTR_OFFSETS
	.align		4
        /*0150*/ 	.byte	0x04, 0x1c
        /*0152*/ 	.short	(.L_33 - .L_32)


	//   ....[0]....
.L_32:
        /*0154*/ 	.word	0x00008230


	//   ....[1]....
        /*0158*/ 	.word	0x00008740


	//   ....[2]....
        /*015c*/ 	.word	0x000087a0


	//   ....[3]....
        /*0160*/ 	.word	0x0000a050


	//   ....[4]....
        /*0164*/ 	.word	0x0000a360


	//   ....[5]....
        /*0168*/ 	.word	0x0000a3a0


	//----- nvinfo : EIATTR_MAX_THREADS
	.align		4
.L_33:
        /*016c*/ 	.byte	0x04, 0x05
        /*016e*/ 	.short	(.L_35 - .L_34)
.L_34:
        /*0170*/ 	.word	0x00000100
        /*0174*/ 	.word	0x00000001
        /*0178*/ 	.word	0x00000001


	//----- nvinfo : EIATTR_CRS_STACK_SIZE
	.align		4
.L_35:
        /*017c*/ 	.byte	0x04, 0x1e
        /*017e*/ 	.short	(.L_37 - .L_36)
.L_36:
        /*0180*/ 	.word	0x00000000


	//----- nvinfo : EIATTR_CBANK_PARAM_SIZE
	.align		4
.L_37:
        /*0184*/ 	.byte	0x03, 0x19
        /*0186*/ 	.short	0x0044


	//----- nvinfo : EIATTR_PARAM_CBANK
	.align		4
        /*0188*/ 	.byte	0x04, 0x0a
        /*018a*/ 	.short	(.L_39 - .L_38)
	.align		4
.L_38:
        /*018c*/ 	.word	index@(.nv.constant0._Z18sgemm_80_20_kerneliiiPKfiS0_iPfiff)
        /*0190*/ 	.short	0x0380
        /*0192*/ 	.short	0x0044


	//----- nvinfo : EIATTR_SW_WAR
	.align		4
.L_39:
        /*0194*/ 	.byte	0x04, 0x36
        /*0196*/ 	.short	(.L_41 - .L_40)
.L_40:
        /*0198*/ 	.word	0x00000008
.L_41:


//--------------------- .nv.callgraph             --------------------------
	.section	.nv.callgraph,"",@"SHT_CUDA_CALLGRAPH"
	.align	4
	.sectionentsize	8
	.align		4
        /*0000*/ 	.word	0x00000000
	.align		4
        /*0004*/ 	.word	0xffffffff
	.align		4
        /*0008*/ 	.word	0x00000000
	.align		4
        /*000c*/ 	.word	0xfffffffe
	.align		4
        /*0010*/ 	.word	0x00000000
	.align		4
        /*0014*/ 	.word	0xfffffffd
	.align		4
        /*0018*/ 	.word	0x00000000
	.align		4
        /*001c*/ 	.word	0xfffffffc


//--------------------- .text._Z18sgemm_80_20_kerneliiiPKfiS0_iPfiff --------------------------
	.section	.text._Z18sgemm_80_20_kerneliiiPKfiS0_iPfiff,"ax",@progbits
	.align	128
        .global         _Z18sgemm_80_20_kerneliiiPKfiS0_iPfiff
        .type           _Z18sgemm_80_20_kerneliiiPKfiS0_iPfiff,@function
        .size           _Z18sgemm_80_20_kerneliiiPKfiS0_iPfiff,(.L_x_150 - _Z18sgemm_80_20_kerneliiiPKfiS0_iPfiff)
        .other          _Z18sgemm_80_20_kerneliiiPKfiS0_iPfiff,@"STO_CUDA_ENTRY STV_DEFAULT"
_Z18sgemm_80_20_kerneliiiPKfiS0_iPfiff:
.text._Z18sgemm_80_20_kerneliiiPKfiS0_iPfiff:
[----:B------:R-:W-:Y:S01]  /*0000*/  LDC R1, c[0x0][0x37c] ;  /* 0x0000df00ff017b82 */ /* 0x000fe20000000800 */
[----:B------:R-:W0:Y:S07]  /*0010*/  S2R R0, SR_TID.Y ;  /* 0x0000000000007919 */ /* 0x000e2e0000002200 */
[----:B------:R-:W1:Y:S01]  /*0020*/  S2UR UR5, SR_CTAID.X ;  /* 0x00000000000579c3 */ /* 0x000e620000002500 */
[----:B------:R-:W2:Y:S01]  /*0030*/  LDCU UR4, c[0x0][0x388] ;  /* 0x00007100ff0477ac */ /* 0x000ea20008000800 */
[----:B------:R-:W-:Y:S01]  /*0040*/  HFMA2 R92, -RZ, RZ, 0, 0 ;  /* 0x00000000ff5c7431 */ /* 0x000fe200000001ff */
[----:B------:R-:W3:Y:S01]  /*0050*/  S2R R31, SR_TID.X ;  /* 0x00000000001f7919 */ /* 0x000ee20000002100 */
[----:B------:R-:W-:Y:S01]  /*0060*/  HFMA2 R25, -RZ, RZ, 0, 0 ;  /* 0x00000000ff197431 */ /* 0x000fe200000001ff */
[----:B------:R-:W-:Y:S01]  /*0070*/  CS2R R70, SRZ ;  /* 0x0000000000467805 */ /* 0x000fe2000001ff00 */
[----:B------:R-:W-:Y:S01]  /*0080*/  HFMA2 R103, -RZ, RZ, 0, 0 ;  /* 0x00000000ff677431 */ /* 0x000fe200000001ff */
[----:B------:R-:W4:Y:S01]  /*0090*/  S2R R32, SR_CTAID.Y ;  /* 0x0000000000207919 */ /* 0x000f220000002600 */
[----:B------:R-:W-:-:S02]  /*00a0*/  CS2R R72, SRZ ;  /* 0x0000000000487805 */ /* 0x000fc4000001ff00 */
[----:B------:R-:W-:Y:S02]  /*00b0*/  CS2R R14, SRZ ;  /* 0x00000000000e7805 */ /* 0x000fe4000001ff00 */
[----:B------:R-:W-:Y:S02]  /*00c0*/  CS2R R16, SRZ ;  /* 0x0000000000107805 */ /* 0x000fe4000001ff00 */
[----:B------:R-:W-:Y:S02]  /*00d0*/  CS2R R4, SRZ ;  /* 0x0000000000047805 */ /* 0x000fe4000001ff00 */
[----:B------:R-:W-:Y:S02]  /*00e0*/  CS2R R90, SRZ ;  /* 0x00000000005a7805 */ /* 0x000fe4000001ff00 */
[----:B------:R-:W-:Y:S02]  /*00f0*/  CS2R R66, SRZ ;  /* 0x0000000000427805 */ /* 0x000fe4000001ff00 */
[----:B------:R-:W-:-:S02]  /*0100*/  CS2R R18, SRZ ;  /* 0x0000000000127805 */ /* 0x000fc4000001ff00 */
[----:B------:R-:W-:Y:S02]  /*0110*/  CS2R R6, SRZ ;  /* 0x0000000000067805 */ /* 0x000fe4000001ff00 */
[----:B------:R-:W-:Y:S02]  /*0120*/  CS2R R68, SRZ ;  /* 0x0000000000447805 */ /* 0x000fe4000001ff00 */
[----:B------:R-:W-:Y:S02]  /*0130*/  CS2R R22, SRZ ;  /* 0x0000000000167805 */ /* 0x000fe4000001ff00 */
[----:B------:R-:W-:Y:S01]  /*0140*/  CS2R R64, SRZ ;  /* 0x0000000000407805 */ /* 0x000fe2000001ff00 */
[----:B--2---:R-:W-:Y:S01]  /*0150*/  UISETP.GE.AND UP0, UPT, UR4, 0x1, UPT ;  /* 0x000000010400788c */ /* 0x004fe2000bf06270 */
[----:B------:R-:W-:Y:S02]  /*0160*/  CS2R R20, SRZ ;  /* 0x0000000000147805 */ /* 0x000fe4000001ff00 */
[----:B------:R-:W-:-:S02]  /*0170*/  CS2R R8, SRZ ;  /* 0x0000000000087805 */ /* 0x000fc4000001ff00 */
[----:B------:R-:W-:Y:S02]  /*0180*/  CS2R R10, SRZ ;  /* 0x00000000000a7805 */ /* 0x000fe4000001ff00 */
[----:B------:R-:W-:Y:S01]  /*0190*/  CS2R R76, SRZ ;  /* 0x00000000004c7805 */ /* 0x000fe2000001ff00 */
[----:B-1----:R-:W-:Y:S01]  /*01a0*/  USHF.L.U32 UR5, UR5, 0x7, URZ ;  /* 0x0000000705057899 */ /* 0x002fe200080006ff */
[----:B------:R-:W-:Y:S02]  /*01b0*/  CS2R R78, SRZ ;  /* 0x00000000004e7805 */ /* 0x000fe4000001ff00 */
[----:B------:R-:W-:Y:S02]  /*01c0*/  CS2R R38, SRZ ;  /* 0x0000000000267805 */ /* 0x000fe4000001ff00 */
[----:B------:R-:W-:Y:S02]  /*01d0*/  MOV R36, RZ ;  /* 0x000000ff00247202 */ /* 0x000fe40000000f00 */
[----:B------:R-:W-:-:S02]  /*01e0*/  CS2R R84, SRZ ;  /* 0x0000000000547805 */ /* 0x000fc4000001ff00 */
[----:B------:R-:W-:Y:S02]  /*01f0*/  CS2R R86, SRZ ;  /* 0x0000000000567805 */ /* 0x000fe4000001ff00 */
[----:B------:R-:W-:Y:S02]  /*0200*/  CS2R R82, SRZ ;  /* 0x0000000000527805 */ /* 0x000fe4000001ff00 */
[----:B0-----:R-:W-:Y:S02]  /*0210*/  SHF.L.U32 R2, R0, 0x3, RZ ;  /* 0x0000000300027819 */ /* 0x001fe400000006ff */
[----:B------:R-:W-:Y:S02]  /*0220*/  CS2R R80, SRZ ;  /* 0x0000000000507805 */ /* 0x000fe4000001ff00 */
[----:B------:R-:W-:Y:S02]  /*0230*/  CS2R R26, SRZ ;  /* 0x00000000001a7805 */ /* 0x000fe4000001ff00 */
[----:B------:R-:W-:-:S02]  /*0240*/  CS2R R88, SRZ ;  /* 0x0000000000587805 */ /* 0x000fc4000001ff00 */
[----:B---3--:R-:W-:Y:S02]  /*0250*/  LEA R115, R0, R31, 0x4 ;  /* 0x0000001f00737211 */ /* 0x008fe400078e20ff */
[----:B------:R-:W-:Y:S02]  /*0260*/  CS2R R62, SRZ ;  /* 0x00000000003e7805 */ /* 0x000fe4000001ff00 */
[----:B------:R-:W-:Y:S02]  /*0270*/  CS2R R60, SRZ ;  /* 0x00000000003c7805 */ /* 0x000fe4000001ff00 */
[----:B------:R-:W-:Y:S02]  /*0280*/  MOV R59, RZ ;  /* 0x000000ff003b7202 */ /* 0x000fe40000000f00 */
[----:B------:R-:W-:Y:S02]  /*0290*/  CS2R R12, SRZ ;  /* 0x00000000000c7805 */ /* 0x000fe4000001ff00 */
[----:B------:R-:W-:-:S02]  /*02a0*/  CS2R R74, SRZ ;  /* 0x00000000004a7805 */ /* 0x000fc4000001ff00 */
[----:B------:R-:W-:Y:S02]  /*02b0*/  CS2R R104, SRZ ;  /* 0x0000000000687805 */ /* 0x000fe4000001ff00 */
[----:B------:R-:W-:Y:S01]  /*02c0*/  MOV R106, RZ ;  /* 0x000000ff006a7202 */ /* 0x000fe20000000f00 */
[----:B------:R-:W0:Y:S01]  /*02d0*/  LDCU.64 UR8, c[0x0][0x358] ;  /* 0x00006b00ff0877ac */ /* 0x000e220008000a00 */
[----:B----4-:R-:W-:Y:S02]  /*02e0*/  LEA R118, R32, R2, 0x7 ;  /* 0x0000000220767211 */ /* 0x010fe400078e38ff */
[----:B------:R-:W-:Y:S01]  /*02f0*/  LEA R0, R31, UR5, 0x3 ;  /* 0x000000051f007c11 */ /* 0x000fe2000f8e18ff */
[----:B------:R-:W-:Y:S06]  /*0300*/  BRA.U !UP0, `(.L_x_0) ;  /* 0x0000005508c07547 */ /* 0x000fec000b800000 */
[----:B------:R-:W1:Y:S01]  /*0310*/  S2R R29, SR_CgaCtaId ;  /* 0x00000000001d7919 */ /* 0x000e620000008800 */
[----:B------:R-:W-:Y:S01]  /*0320*/  MOV R3, 0x400 ;  /* 0x0000040000037802 */ /* 0x000fe20000000f00 */
[----:B------:R-:W-:Y:S01]  /*0330*/  UMOV UR4, URZ ;  /* 0x000000ff00047c82 */ /* 0x000fe20008000000 */
[----:B------:R-:W-:Y:S02]  /*0340*/  IADD3 R33, PT, PT, R115, 0x100, RZ ;  /* 0x0000010073217810 */ /* 0x000fe40007ffe0ff */
[----:B------:R-:W-:Y:S02]  /*0350*/  IADD3 R28, PT, PT, R3, 0x2200, RZ ;  /* 0x00002200031c7810 */ /* 0x000fe40007ffe0ff */
[----:B------:R-:W-:Y:S02]  /*0360*/  SHF.R.U32.HI R35, RZ, 0x7, R33 ;  /* 0x00000007ff237819 */ /* 0x000fe40000011621 */
[----:B------:R-:W-:Y:S02]  /*0370*/  SHF.L.U32 R24, R31, 0x2, RZ ;  /* 0x000000021f187819 */ /* 0x000fe400000006ff */
[----:B------:R-:W-:-:S02]  /*0380*/  IADD3 R125, PT, PT, R115, 0x200, RZ ;  /* 0x00000200737d7810 */ /* 0x000fc40007ffe0ff */
[----:B------:R-:W-:Y:S02]  /*0390*/  VIMNMX.U32 R114, PT, PT, R115, 0x700, !PT ;  /* 0x0000070073727848 */ /* 0x000fe40007fe0000 */
[----:B------:R-:W-:Y:S02]  /*03a0*/  LOP3.LUT R24, R24, 0x3c, RZ, 0xc0, !PT ;  /* 0x0000003c18187812 */ /* 0x000fe400078ec0ff */
[----:B------:R-:W-:Y:S02]  /*03b0*/  SHF.R.U32.HI R37, RZ, 0x7, R115 ;  /* 0x00000007ff257819 */ /* 0x000fe40000011673 */
[----:B------:R-:W-:Y:S02]  /*03c0*/  SHF.R.U32.HI R34, RZ, 0x7, R125 ;  /* 0x00000007ff227819 */ /* 0x000fe4000001167d */
[----:B------:R-:W-:Y:S02]  /*03d0*/  IADD3 R114, PT, PT, R114, 0xff, -R115 ;  /* 0x000000ff72727810 */ /* 0x000fe40007ffe873 */
[----:B------:R-:W-:-:S02]  /*03e0*/  SHF.R.U32.HI R123, RZ, 0x4, R33 ;  /* 0x00000004ff7b7819 */ /* 0x000fc40000011621 */
[----:B------:R-:W-:Y:S02]  /*03f0*/  LOP3.LUT R109, R115, 0x7f, RZ, 0xc0, !PT ;  /* 0x0000007f736d7812 */ /* 0x000fe400078ec0ff */
[----:B------:R-:W-:Y:S02]  /*0400*/  LEA.HI R108, R114, 0x1, RZ, 0x18 ;  /* 0x00000001726c7811 */ /* 0x000fe400078fc0ff */
[----:B------:R-:W-:Y:S02]  /*0410*/  LEA R112, R32, R123, 0x7 ;  /* 0x0000007b20707211 */ /* 0x000fe400078e38ff */
[----:B------:R-:W-:Y:S02]  /*0420*/  MOV R70, RZ ;  /* 0x000000ff00467202 */ /* 0x000fe40000000f00 */
[C---:B-1----:R-:W-:Y:S02]  /*0430*/  LEA R3, R29.reuse, R3, 0x18 ;  /* 0x000000031d037211 */ /* 0x042fe400078ec0ff */
[----:B------:R-:W-:-:S02]  /*0440*/  LEA R28, R29, R28, 0x18 ;  /* 0x0000001c1d1c7211 */ /* 0x000fc400078ec0ff */
[----:B------:R-:W-:Y:S01]  /*0450*/  SHF.L.U32 R29, R115, 0x2, RZ ;  /* 0x00000002731d7819 */ /* 0x000fe200000006ff */
[----:B------:R-:W-:Y:S01]  /*0460*/  IMAD R2, R2, 0x44, R3 ;  /* 0x0000004402027824 */ /* 0x000fe200078e0203 */
[----:B------:R-:W-:Y:S01]  /*0470*/  IADD3 R110, PT, PT, R3, R24, RZ ;  /* 0x00000018036e7210 */ /* 0x000fe20007ffe0ff */
[--C-:B------:R-:W-:Y:S01]  /*0480*/  IMAD R121, R37, 0x204, R28.reuse ;  /* 0x0000020425797824 */ /* 0x100fe200078e021c */
[----:B------:R-:W-:Y:S01]  /*0490*/  LOP3.LUT R30, R29, 0x1fc, RZ, 0xc0, !PT ;  /* 0x000001fc1d1e7812 */ /* 0x000fe200078ec0ff */
[--C-:B------:R-:W-:Y:S01]  /*04a0*/  IMAD R29, R35, 0x204, R28.reuse ;  /* 0x00000204231d7824 */ /* 0x100fe200078e021c */
[----:B------:R-:W-:Y:S01]  /*04b0*/  LEA R3, R31, R28, 0x5 ;  /* 0x0000001c1f037211 */ /* 0x000fe200078e28ff */
[----:B------:R-:W-:Y:S01]  /*04c0*/  IMAD R119, R34, 0x204, R28 ;  /* 0x0000020422777824 */ /* 0x000fe200078e021c */
[----:B------:R-:W-:Y:S01]  /*04d0*/  SHF.R.U32.HI R31, RZ, 0x4, R125 ;  /* 0x00000004ff1f7819 */ /* 0x000fe2000001167d */
[----:B------:R-:W-:Y:S01]  /*04e0*/  IMAD R123, R123, 0x44, R110 ;  /* 0x000000447b7b7824 */ /* 0x000fe200078e026e */
[----:B------:R-:W-:-:S02]  /*04f0*/  IADD3 R120, PT, PT, R30, R29, RZ ;  /* 0x0000001d1e787210 */ /* 0x000fc40007ffe0ff */
[----:B------:R-:W-:Y:S01]  /*0500*/  SHF.R.U32.HI R29, RZ, 0x4, R115 ;  /* 0x00000004ff1d7819 */ /* 0x000fe20000011673 */
[--C-:B------:R-:W-:Y:S01]  /*0510*/  IMAD R122, R31, 0x44, R110.reuse ;  /* 0x000000441f7a7824 */ /* 0x100fe200078e026e */
[----:B------:R-:W-:Y:S02]  /*0520*/  IADD3 R121, PT, PT, R121, R30, RZ ;  /* 0x0000001e79797210 */ /* 0x000fe40007ffe0ff */
[----:B------:R-:W-:Y:S01]  /*0530*/  IADD3 R119, PT, PT, R30, R119, RZ ;  /* 0x000000771e777210 */ /* 0x000fe20007ffe0ff */
[----:B------:R-:W-:Y:S01]  /*0540*/  IMAD R124, R29, 0x44, R110 ;  /* 0x000000441d7c7824 */ /* 0x000fe200078e026e */
[----:B------:R-:W-:Y:S02]  /*0550*/  IADD3 R24, PT, PT, R115, 0x300, RZ ;  /* 0x0000030073187810 */ /* 0x000fe40007ffe0ff */
[----:B------:R-:W-:Y:S02]  /*0560*/  IADD3 R109, PT, PT, R109, UR5, RZ ;  /* 0x000000056d6d7c10 */ /* 0x000fe4000fffe0ff */
[----:B------:R-:W-:-:S02]  /*0570*/  LEA R113, R32, R29, 0x7 ;  /* 0x0000001d20717211 */ /* 0x000fc400078e38ff */
[----:B------:R-:W-:Y:S02]  /*0580*/  LEA R111, R32, R31, 0x7 ;  /* 0x0000001f206f7211 */ /* 0x000fe400078e38ff */
[----:B------:R-:W-:-:S07]  /*0590*/  LOP3.LUT R108, R108, 0x3, RZ, 0xc0, !PT ;  /* 0x000000036c6c7812 */ /* 0x000fce00078ec0ff */
.L_x_23:
[----:B------:R-:W-:Y:S01]  /*05a0*/  ISETP.GT.U32.AND P0, PT, R115, 0x7ff, PT ;  /* 0x000007ff7300780c */ /* 0x000fe20003f04070 */
[----:B------:R-:W1:Y:S01]  /*05b0*/  LDCU UR10, c[0x0][0x380] ;  /* 0x00007000ff0a77ac */ /* 0x000e620008000800 */
[----:B------:R-:W-:Y:S11]  /*05c0*/  BSSY.RECONVERGENT B0, `(.L_x_1) ;  /* 0x00000f0000007945 */ /* 0x000ff60003800200 */
[----:B------:R-:W-:Y:S05]  /*05d0*/  @P0 BRA `(.L_x_2) ;  /* 0x0000000c00b80947 */ /* 0x000fea0003800000 */
[----:B------:R-:W-:Y:S01]  /*05e0*/  ISETP.NE.AND P1, PT, R108, RZ, PT ;  /* 0x000000ff6c00720c */ /* 0x000fe20003f25270 */
[----:B------:R-:W-:Y:S01]  /*05f0*/  BSSY.RECONVERGENT B1, `(.L_x_3) ;  /* 0x0000031000017945 */ /* 0x000fe20003800200 */
[----:B------:R-:W-:-:S11]  /*0600*/  MOV R24, R115 ;  /* 0x0000007300187202 */ /* 0x000fd60000000f00 */
[----:B------:R-:W-:Y:S05]  /*0610*/  @!P1 BRA `(.L_x_4) ;  /* 0x0000000000b89947 */ /* 0x000fea0003800000 */
[----:B------:R-:W2:Y:S01]  /*0620*/  S2R R28, SR_TID.X ;  /* 0x00000000001c7919 */ /* 0x000ea20000002100 */
[----:B------:R-:W3:Y:S01]  /*0630*/  LDC R30, c[0x0][0x380] ;  /* 0x0000e000ff1e7b82 */ /* 0x000ee20000000800 */
[----:B------:R-:W4:Y:S01]  /*0640*/  LDCU UR6, c[0x0][0x388] ;  /* 0x00007100ff0677ac */ /* 0x000f220008000800 */
[----:B------:R-:W-:Y:S01]  /*0650*/  BSSY.RECONVERGENT B2, `(.L_x_5) ;  /* 0x000000c000027945 */ /* 0x000fe20003800200 */
[----:B------:R-:W-:Y:S01]  /*0660*/  HFMA2 R29, -RZ, RZ, 0, 0 ;  /* 0x00000000ff1d7431 */ /* 0x000fe200000001ff */
[----:B--2---:R-:W-:-:S04]  /*0670*/  LOP3.LUT R28, R28, 0xf, RZ, 0xc0, !PT ;  /* 0x0000000f1c1c7812 */ /* 0x004fc800078ec0ff */
[----:B------:R-:W-:-:S04]  /*0680*/  IADD3 R32, PT, PT, R28, UR4, RZ ;  /* 0x000000041c207c10 */ /* 0x000fc8000fffe0ff */
[----:B----4-:R-:W-:-:S04]  /*0690*/  ISETP.GE.AND P0, PT, R32, UR6, PT ;  /* 0x0000000620007c0c */ /* 0x010fc8000bf06270 */
[----:B---3--:R-:W-:-:S13]  /*06a0*/  ISETP.GE.OR P2, PT, R113, R30, P0 ;  /* 0x0000001e7100720c */ /* 0x008fda0000746670 */
[----:B------:R-:W-:Y:S05]  /*06b0*/  @P2 BRA `(.L_x_6) ;  /* 0x0000000000142947 */ /* 0x000fea0003800000 */
[----:B------:R-:W2:Y:S01]  /*06c0*/  LDC.64 R28, c[0x0][0x390] ;  /* 0x0000e400ff1c7b82 */ /* 0x000ea20000000a00 */
[----:B------:R-:W3:Y:S02]  /*06d0*/  LDCU UR6, c[0x0][0x398] ;  /* 0x00007300ff0677ac */ /* 0x000ee40008000800 */
[----:B---3--:R-:W-:-:S04]  /*06e0*/  IMAD R31, R113, UR6, R32 ;  /* 0x00000006711f7c24 */ /* 0x008fc8000f8e0220 */
[----:B--2---:R-:W-:-:S06]  /*06f0*/  IMAD.WIDE R28, R31, 0x4, R28 ;  /* 0x000000041f1c7825 */ /* 0x004fcc00078e021c */
[----:B0-----:R2:W5:Y:S02]  /*0700*/  LDG.E.CONSTANT R29, desc[UR8][R28.64] ;  /* 0x000000081c1d7981 */ /* 0x001564000c1e9900 */
.L_x_6:
[----:B01----:R-:W-:Y:S05]  /*0710*/  BSYNC.RECONVERGENT B2 ;  /* 0x0000000000027941 */ /* 0x003fea0003800200 */
.L_x_5:
[----:B-----5:R3:W-:Y:S01]  /*0720*/  STS [R124], R29 ;  /* 0x0000001d7c007388 */ /* 0x0207e20000000800 */
[----:B------:R-:W-:Y:S02]  /*0730*/  ISETP.NE.AND P2, PT, R108, 0x1, PT ;  /* 0x000000016c00780c */ /* 0x000fe40003f45270 */
[----:B------:R-:W-:-:S11]  /*0740*/  IADD3 R24, PT, PT, R115, 0x100, RZ ;  /* 0x0000010073187810 */ /* 0x000fd60007ffe0ff */
[----:B---3--:R-:W-:Y:S05]  /*0750*/  @!P2 BRA `(.L_x_4) ;  /* 0x000000000068a947 */ /* 0x008fea0003800000 */
[----:B------:R-:W-:Y:S01]  /*0760*/  ISETP.GE.OR P2, PT, R112, R30, P0 ;  /* 0x0000001e7000720c */ /* 0x000fe20000746670 */
[----:B------:R-:W-:Y:S01]  /*0770*/  BSSY.RECONVERGENT B2, `(.L_x_7) ;  /* 0x0000008000027945 */ /* 0x000fe20003800200 */
[----:B--2---:R-:W-:-:S11]  /*0780*/  MOV R28, RZ ;  /* 0x000000ff001c7202 */ /* 0x004fd60000000f00 */
[----:B------:R-:W-:Y:S05]  /*0790*/  @P2 BRA `(.L_x_8) ;  /* 0x0000000000142947 */ /* 0x000fea0003800000 */
[----:B------:R-:W0:Y:S01]  /*07a0*/  LDC.64 R28, c[0x0][0x390] ;  /* 0x0000e400ff1c7b82 */ /* 0x000e220000000a00 */
[----:B------:R-:W1:Y:S02]  /*07b0*/  LDCU UR6, c[0x0][0x398] ;  /* 0x00007300ff0677ac */ /* 0x000e640008000800 */
[----:B-1----:R-:W-:-:S04]  /*07c0*/  IMAD R31, R112, UR6, R32 ;  /* 0x00000006701f7c24 */ /* 0x002fc8000f8e0220 */
[----:B0-----:R-:W-:-:S06]  /*07d0*/  IMAD.WIDE R28, R31, 0x4, R28 ;  /* 0x000000041f1c7825 */ /* 0x001fcc00078e021c */
[----:B------:R0:W5:Y:S02]  /*07e0*/  LDG.E.CONSTANT R28, desc[UR8][R28.64] ;  /* 0x000000081c1c7981 */ /* 0x000164000c1e9900 */
.L_x_8:
[----:B------:R-:W-:Y:S05]  /*07f0*/  BSYNC.RECONVERGENT B2 ;  /* 0x0000000000027941 */ /* 0x000fea0003800200 */
.L_x_7:
[----:B-----5:R3:W-:Y:S01]  /*0800*/  STS [R123], R28 ;  /* 0x0000001c7b007388 */ /* 0x0207e20000000800 */
[----:B------:R-:W-:Y:S02]  /*0810*/  ISETP.NE.AND P2, PT, R108, 0x2, PT ;  /* 0x000000026c00780c */ /* 0x000fe40003f45270 */
[----:B------:R-:W-:-:S11]  /*0820*/  MOV R24, R125 ;  /* 0x0000007d00187202 */ /* 0x000fd60000000f00 */
[----:B---3--:R-:W-:Y:S05]  /*0830*/  @!P2 BRA `(.L_x_4) ;  /* 0x000000000030a947 */ /* 0x008fea0003800000 */
[----:B------:R-:W-:Y:S01]  /*0840*/  ISETP.GE.OR P0, PT, R111, R30, P0 ;  /* 0x0000001e6f00720c */ /* 0x000fe20000706670 */
[----:B------:R-:W-:Y:S01]  /*0850*/  BSSY.RECONVERGENT B2, `(.L_x_9) ;  /* 0x0000008000027945 */ /* 0x000fe20003800200 */
[----:B0-----:R-:W-:-:S11]  /*0860*/  HFMA2 R29, -RZ, RZ, 0, 0 ;  /* 0x00000000ff1d7431 */ /* 0x001fd600000001ff */
[----:B------:R-:W-:Y:S05]  /*0870*/  @P0 BRA `(.L_x_10) ;  /* 0x0000000000140947 */ /* 0x000fea0003800000 */
[----:B------:R-:W0:Y:S01]  /*0880*/  LDC.64 R28, c[0x0][0x390] ;  /* 0x0000e400ff1c7b82 */ /* 0x000e220000000a00 */
[----:B------:R-:W1:Y:S02]  /*0890*/  LDCU UR6, c[0x0][0x398] ;  /* 0x00007300ff0677ac */ /* 0x000e640008000800 */
[----:B-1----:R-:W-:-:S04]  /*08a0*/  IMAD R31, R111, UR6, R32 ;  /* 0x000000066f1f7c24 */ /* 0x002fc8000f8e0220 */
[----:B0-----:R-:W-:-:S06]  /*08b0*/  IMAD.WIDE R28, R31, 0x4, R28 ;  /* 0x000000041f1c7825 */ /* 0x001fcc00078e021c */
[----:B------:R0:W5:Y:S02]  /*08c0*/  LDG.E.CONSTANT R29, desc[UR8][R28.64] ;  /* 0x000000081c1d7981 */ /* 0x000164000c1e9900 */
.L_x_10:
[----:B------:R-:W-:Y:S05]  /*08d0*/  BSYNC.RECONVERGENT B2 ;  /* 0x0000000000027941 */ /* 0x000fea0003800200 */
.L_x_9:
[----:B-----5:R3:W-:Y:S01]  /*08e0*/  STS [R122], R29 ;  /* 0x0000001d7a007388 */ /* 0x0207e20000000800 */
[----:B------:R-:W-:-:S07]  /*08f0*/  IADD3 R24, PT, PT, R115, 0x300, RZ ;  /* 0x0000030073187810 */ /* 0x000fce0007ffe0ff */
.L_x_4:
[----:B01----:R-:W-:Y:S05]  /*0900*/  BSYNC.RECONVERGENT B1 ;  /* 0x0000000000017941 */ /* 0x003fea0003800200 */
.L_x_3:
[----:B------:R-:W-:Y:S01]  /*0910*/  ISETP.GE.U32.AND P2, PT, R114, 0x300, PT ;  /* 0x000003007200780c */ /* 0x000fe20003f46070 */
[----:B------:R-:W-:-:S12]  /*0920*/  BSSY.RECONVERGENT B1, `(.L_x_11) ;  /* 0x0000044000017945 */ /* 0x000fd80003800200 */
[----:B------:R-:W-:Y:S05]  /*0930*/  @!P2 BRA `(.L_x_12) ;  /* 0x000000040008a947 */ /* 0x000fea0003800000 */
[----:B---3--:R-:W0:Y:S01]  /*0940*/  S2R R29, SR_TID.X ;  /* 0x00000000001d7919 */ /* 0x008e220000002100 */
[----:B------:R-:W1:Y:S01]  /*0950*/  LDCU UR7, c[0x0][0x388] ;  /* 0x00007100ff0777ac */ /* 0x000e620008000800 */
[C---:B------:R-:W-:Y:S01]  /*0960*/  IADD3 R30, PT, PT, R24.reuse, 0x200, RZ ;  /* 0x00000200181e7810 */ /* 0x040fe20007ffe0ff */
[----:B------:R-:W3:Y:S01]  /*0970*/  S2R R32, SR_CTAID.Y ;  /* 0x0000000000207919 */ /* 0x000ee20000002600 */
[----:B------:R-:W4:Y:S01]  /*0980*/  LDCU UR6, c[0x0][0x398] ;  /* 0x00007300ff0677ac */ /* 0x000f220008000800 */
[C---:B--2---:R-:W-:Y:S02]  /*0990*/  IADD3 R28, PT, PT, R24.reuse, 0x300, RZ ;  /* 0x00000300181c7810 */ /* 0x044fe40007ffe0ff */
[----:B------:R-:W-:Y:S02]  /*09a0*/  IADD3 R31, PT, PT, R24, 0x100, RZ ;  /* 0x00000100181f7810 */ /* 0x000fe40007ffe0ff */
[----:B------:R-:W-:Y:S02]  /*09b0*/  SHF.R.U32.HI R41, RZ, 0x4, R24 ;  /* 0x00000004ff297819 */ /* 0x000fe40000011618 */
[----:B------:R-:W-:-:S02]  /*09c0*/  SHF.R.U32.HI R45, RZ, 0x4, R30 ;  /* 0x00000004ff2d7819 */ /* 0x000fc4000001161e */
[----:B------:R-:W-:Y:S01]  /*09d0*/  SHF.R.U32.HI R31, RZ, 0x4, R31 ;  /* 0x00000004ff1f7819 */ /* 0x000fe2000001161f */
[--C-:B------:R-:W-:Y:S02]  /*09e0*/  IMAD R37, R41, 0x44, R110.reuse ;  /* 0x0000004429257824 */ /* 0x100fe400078e026e */
[--C-:B------:R-:W-:Y:S02]  /*09f0*/  IMAD R43, R45, 0x44, R110.reuse ;  /* 0x000000442d2b7824 */ /* 0x100fe400078e026e */
[----:B------:R-:W-:Y:S01]  /*0a00*/  IMAD R46, R31, 0x44, R110 ;  /* 0x000000441f2e7824 */ /* 0x000fe200078e026e */
[----:B0-----:R-:W-:-:S04]  /*0a10*/  LOP3.LUT R29, R29, 0xf, RZ, 0xc0, !PT ;  /* 0x0000000f1d1d7812 */ /* 0x001fc800078ec0ff */
[----:B------:R-:W-:Y:S02]  /*0a20*/  IADD3 R53, PT, PT, R29, UR4, RZ ;  /* 0x000000041d357c10 */ /* 0x000fe4000fffe0ff */
[----:B------:R-:W-:Y:S02]  /*0a30*/  SHF.R.U32.HI R29, RZ, 0x4, R28 ;  /* 0x00000004ff1d7819 */ /* 0x000fe4000001161c */
[C---:B---3--:R-:W-:Y:S02]  /*0a40*/  LEA R41, R32.reuse, R41, 0x7 ;  /* 0x0000002920297211 */ /* 0x048fe400078e38ff */
[C---:B------:R-:W-:Y:S01]  /*0a50*/  LEA R42, R32.reuse, R29, 0x7 ;  /* 0x0000001d202a7211 */ /* 0x040fe200078e38ff */
[----:B------:R-:W-:Y:S01]  /*0a60*/  IMAD R40, R29, 0x44, R110 ;  /* 0x000000441d287824 */ /* 0x000fe200078e026e */
[C---:B------:R-:W-:Y:S01]  /*0a70*/  LEA R45, R32.reuse, R45, 0x7 ;  /* 0x0000002d202d7211 */ /* 0x040fe200078e38ff */
[--C-:B----4-:R-:W-:Y:S01]  /*0a80*/  IMAD R51, R41, UR6, R53.reuse ;  /* 0x0000000629337c24 */ /* 0x110fe2000f8e0235 */
[----:B------:R-:W-:Y:S01]  /*0a90*/  LEA R44, R32, R31, 0x7 ;  /* 0x0000001f202c7211 */ /* 0x000fe200078e38ff */
[--C-:B------:R-:W-:Y:S01]  /*0aa0*/  IMAD R49, R42, UR6, R53.reuse ;  /* 0x000000062a317c24 */ /* 0x100fe2000f8e0235 */
[----:B-1----:R-:W-:Y:S01]  /*0ab0*/  ISETP.GE.AND P0, PT, R53, UR7, PT ;  /* 0x0000000735007c0c */ /* 0x002fe2000bf06270 */
[----:B------:R-:W-:-:S02]  /*0ac0*/  IMAD R47, R45, UR6, R53 ;  /* 0x000000062d2f7c24 */ /* 0x000fc4000f8e0235 */
[----:B------:R-:W-:-:S10]  /*0ad0*/  IMAD R53, R44, UR6, R53 ;  /* 0x000000062c357c24 */ /* 0x000fd4000f8e0235 */
.L_x_13:
[----:B------:R-:W-:Y:S01]  /*0ae0*/  ISETP.GE.OR P3, PT, R41, UR10, P0 ;  /* 0x0000000a29007c0c */ /* 0x000fe20008766670 */
[----:B------:R-:W-:Y:S01]  /*0af0*/  HFMA2 R55, -RZ, RZ, 0, 0 ;  /* 0x00000000ff377431 */ /* 0x000fe200000001ff */
[----:B------:R-:W-:Y:S01]  /*0b00*/  ISETP.GE.OR P4, PT, R44, UR10, P0 ;  /* 0x0000000a2c007c0c */ /* 0x000fe20008786670 */
[----:B------:R-:W-:Y:S01]  /*0b10*/  HFMA2 R57, -RZ, RZ, 0, 0 ;  /* 0x00000000ff397431 */ /* 0x000fe200000001ff */
[----:B------:R-:W-:Y:S01]  /*0b20*/  ISETP.GE.OR P5, PT, R45, UR10, P0 ;  /* 0x0000000a2d007c0c */ /* 0x000fe200087a6670 */
[----:B------:R-:W0:Y:S01]  /*0b30*/  LDC R52, c[0x0][0x398] ;  /* 0x0000e600ff347b82 */ /* 0x000e220000000800 */
[----:B------:R-:W-:Y:S02]  /*0b40*/  ISETP.GE.OR P6, PT, R42, UR10, P0 ;  /* 0x0000000a2a007c0c */ /* 0x000fe400087c6670 */
[----:B------:R-:W-:Y:S02]  /*0b50*/  MOV R48, RZ ;  /* 0x000000ff00307202 */ /* 0x000fe40000000f00 */
[----:B------:R-:W-:-:S03]  /*0b60*/  MOV R50, RZ ;  /* 0x000000ff00327202 */ /* 0x000fc60000000f00 */
[----:B------:R-:W1:Y:S08]  /*0b70*/  @!P3 LDC.64 R32, c[0x0][0x390] ;  /* 0x0000e400ff20bb82 */ /* 0x000e700000000a00 */
[----:B------:R-:W2:Y:S08]  /*0b80*/  @!P4 LDC.64 R34, c[0x0][0x390] ;  /* 0x0000e400ff22cb82 */ /* 0x000eb00000000a00 */
[----:B------:R-:W3:Y:S08]  /*0b90*/  @!P5 LDC.64 R28, c[0x0][0x390] ;  /* 0x0000e400ff1cdb82 */ /* 0x000ef00000000a00 */
[----:B------:R-:W4:Y:S01]  /*0ba0*/  @!P6 LDC.64 R30, c[0x0][0x390] ;  /* 0x0000e400ff1eeb82 */ /* 0x000f220000000a00 */
[----:B-1----:R-:W-:-:S05]  /*0bb0*/  @!P3 IMAD.WIDE R32, R51, 0x4, R32 ;  /* 0x000000043320b825 */ /* 0x002fca00078e0220 */
[----:B------:R-:W5:Y:S01]  /*0bc0*/  @!P3 LDG.E.CONSTANT R48, desc[UR8][R32.64] ;  /* 0x000000082030b981 */ /* 0x000f62000c1e9900 */
[----:B--2---:R-:W-:-:S05]  /*0bd0*/  @!P4 IMAD.WIDE R34, R53, 0x4, R34 ;  /* 0x000000043522c825 */ /* 0x004fca00078e0222 */
[----:B------:R-:W2:Y:S01]  /*0be0*/  @!P4 LDG.E.CONSTANT R55, desc[UR8][R34.64] ;  /* 0x000000082237c981 */ /* 0x000ea2000c1e9900 */
[----:B---3--:R-:W-:-:S05]  /*0bf0*/  @!P5 IMAD.WIDE R28, R47, 0x4, R28 ;  /* 0x000000042f1cd825 */ /* 0x008fca00078e021c */
[----:B------:R-:W3:Y:S01]  /*0c00*/  @!P5 LDG.E.CONSTANT R50, desc[UR8][R28.64] ;  /* 0x000000081c32d981 */ /* 0x000ee2000c1e9900 */
[----:B----4-:R-:W-:-:S05]  /*0c10*/  @!P6 IMAD.WIDE R30, R49, 0x4, R30 ;  /* 0x00000004311ee825 */ /* 0x010fca00078e021e */
[----:B------:R-:W4:Y:S01]  /*0c20*/  @!P6 LDG.E.CONSTANT R57, desc[UR8][R30.64] ;  /* 0x000000081e39e981 */ /* 0x000f22000c1e9900 */
[----:B------:R-:W-:Y:S02]  /*0c30*/  ISETP.GE.U32.AND P3, PT, R24, 0x400, PT ;  /* 0x000004001800780c */ /* 0x000fe40003f66070 */
[C---:B0-----:R-:W-:Y:S02]  /*0c40*/  LEA R49, R52.reuse, R49, 0x6 ;  /* 0x0000003134317211 */ /* 0x041fe400078e30ff */
[C---:B------:R-:W-:Y:S02]  /*0c50*/  LEA R47, R52.reuse, R47, 0x6 ;  /* 0x0000002f342f7211 */ /* 0x040fe400078e30ff */
[C---:B------:R-:W-:Y:S02]  /*0c60*/  LEA R53, R52.reuse, R53, 0x6 ;  /* 0x0000003534357211 */ /* 0x040fe400078e30ff */
[----:B------:R-:W-:Y:S02]  /*0c70*/  LEA R51, R52, R51, 0x6 ;  /* 0x0000003334337211 */ /* 0x000fe400078e30ff */
[----:B------:R-:W-:-:S02]  /*0c80*/  IADD3 R24, PT, PT, R24, 0x400, RZ ;  /* 0x0000040018187810 */ /* 0x000fc40007ffe0ff */
[----:B------:R-:W-:Y:S02]  /*0c90*/  IADD3 R42, PT, PT, R42, 0x40, RZ ;  /* 0x000000402a2a7810 */ /* 0x000fe40007ffe0ff */
[----:B------:R-:W-:Y:S02]  /*0ca0*/  IADD3 R45, PT, PT, R45, 0x40, RZ ;  /* 0x000000402d2d7810 */ /* 0x000fe40007ffe0ff */
[----:B------:R-:W-:Y:S02]  /*0cb0*/  IADD3 R44, PT, PT, R44, 0x40, RZ ;  /* 0x000000402c2c7810 */ /* 0x000fe40007ffe0ff */
[----:B------:R-:W-:Y:S01]  /*0cc0*/  IADD3 R41, PT, PT, R41, 0x40, RZ ;  /* 0x0000004029297810 */ /* 0x000fe20007ffe0ff */
[----:B-----5:R0:W-:Y:S04]  /*0cd0*/  STS [R37], R48 ;  /* 0x0000003025007388 */ /* 0x0201e80000000800 */
[----:B--2---:R1:W-:Y:S01]  /*0ce0*/  STS [R46], R55 ;  /* 0x000000372e007388 */ /* 0x0043e20000000800 */
[----:B0-----:R-:W-:-:S03]  /*0cf0*/  IADD3 R37, PT, PT, R37, 0x1100, RZ ;  /* 0x0000110025257810 */ /* 0x001fc60007ffe0ff */
[----:B---3--:R0:W-:Y:S01]  /*0d00*/  STS [R43], R50 ;  /* 0x000000322b007388 */ /* 0x0081e20000000800 */
[----:B-1----:R-:W-:-:S03]  /*0d10*/  IADD3 R46, PT, PT, R46, 0x1100, RZ ;  /* 0x000011002e2e7810 */ /* 0x002fc60007ffe0ff */
[----:B----4-:R1:W-:Y:S01]  /*0d20*/  STS [R40], R57 ;  /* 0x0000003928007388 */ /* 0x0103e20000000800 */
[----:B0-----:R-:W-:Y:S02]  /*0d30*/  IADD3 R43, PT, PT, R43, 0x1100, RZ ;  /* 0x000011002b2b7810 */ /* 0x001fe40007ffe0ff */
[----:B-1----:R-:W-:Y:S01]  /*0d40*/  IADD3 R40, PT, PT, R40, 0x1100, RZ ;  /* 0x0000110028287810 */ /* 0x002fe20007ffe0ff */
[----:B------:R-:W-:Y:S06]  /*0d50*/  @!P3 BRA `(.L_x_13) ;  /* 0xfffffffc0060b947 */ /* 0x000fec000383ffff */
.L_x_12:
[----:B------:R-:W-:Y:S05]  /*0d60*/  BSYNC.RECONVERGENT B1 ;  /* 0x0000000000017941 */ /* 0x000fea0003800200 */
.L_x_11:
[----:B------:R-:W-:Y:S01]  /*0d70*/  BSSY.RECONVERGENT B1, `(.L_x_14) ;  /* 0x0000035000017945 */ /* 0x000fe20003800200 */
[----:B------:R-:W-:-:S03]  /*0d80*/  MOV R24, R115 ;  /* 0x0000007300187202 */ /* 0x000fc60000000f00 */
[----:B------:R-:W-:Y:S05]  /*0d90*/  @!P1 BRA `(.L_x_15) ;  /* 0x0000000000c89947 */ /* 0x000fea0003800000 */
[----:B------:R-:W0:Y:S01]  /*0da0*/  LDC R33, c[0x0][0x388] ;  /* 0x0000e200ff217b82 */ /* 0x000e220000000800 */
[----:B------:R-:W1:Y:S01]  /*0db0*/  LDCU UR6, c[0x0][0x384] ;  /* 0x00007080ff0677ac */ /* 0x000e620008000800 */
[----:B--2---:R-:W-:Y:S01]  /*0dc0*/  SHF.R.U32.HI R28, RZ, 0x7, R115 ;  /* 0x00000007ff1c7819 */ /* 0x004fe20000011673 */
[----:B------:R-:W-:Y:S03]  /*0dd0*/  BSSY.RECONVERGENT B2, `(.L_x_16) ;  /* 0x000000b000027945 */ /* 0x000fe60003800200 */
[----:B------:R-:W-:Y:S01]  /*0de0*/  IADD3 R24, PT, PT, R28, UR4, RZ ;  /* 0x000000041c187c10 */ /* 0x000fe2000fffe0ff */
[----:B------:R-:W-:Y:S01]  /*0df0*/  HFMA2 R28, -RZ, RZ, 0, 0 ;  /* 0x00000000ff1c7431 */ /* 0x000fe200000001ff */
[----:B-1----:R-:W-:-:S04]  /*0e00*/  ISETP.GE.AND P0, PT, R109, UR6, PT ;  /* 0x000000066d007c0c */ /* 0x002fc8000bf06270 */
[----:B0-----:R-:W-:-:S13]  /*0e10*/  ISETP.GE.OR P1, PT, R24, R33, P0 ;  /* 0x000000211800720c */ /* 0x001fda0000726670 */
[----:B------:R-:W-:Y:S05]  /*0e20*/  @P1 BRA `(.L_x_17) ;  /* 0x0000000000141947 */ /* 0x000fea0003800000 */
[----:B---3--:R-:W0:Y:S01]  /*0e30*/  LDC.64 R28, c[0x0][0x3a0] ;  /* 0x0000e800ff1c7b82 */ /* 0x008e220000000a00 */
[----:B------:R-:W1:Y:S02]  /*0e40*/  LDCU UR6, c[0x0][0x3a8] ;  /* 0x00007500ff0677ac */ /* 0x000e640008000800 */
[----:B-1----:R-:W-:-:S04]  /*0e50*/  IMAD R31, R24, UR6, R109 ;  /* 0x00000006181f7c24 */ /* 0x002fc8000f8e026d */
[----:B0-----:R-:W-:-:S06]  /*0e60*/  IMAD.WIDE R28, R31, 0x4, R28 ;  /* 0x000000041f1c7825 */ /* 0x001fcc00078e021c */
[----:B------:R0:W5:Y:S02]  /*0e70*/  LDG.E.CONSTANT R28, desc[UR8][R28.64] ;  /* 0x000000081c1c7981 */ /* 0x000164000c1e9900 */
.L_x_17:
[----:B------:R-:W-:Y:S05]  /*0e80*/  BSYNC.RECONVERGENT B2 ;  /* 0x0000000000027941 */ /* 0x000fea0003800200 */
.L_x_16:
[----:B-----5:R1:W-:Y:S01]  /*0e90*/  STS [R121], R28 ;  /* 0x0000001c79007388 */ /* 0x0203e20000000800 */
[----:B------:R-:W-:Y:S02]  /*0ea0*/  ISETP.NE.AND P1, PT, R108, 0x1, PT ;  /* 0x000000016c00780c */ /* 0x000fe40003f25270 */
[----:B------:R-:W-:-:S11]  /*0eb0*/  IADD3 R24, PT, PT, R115, 0x100, RZ ;  /* 0x0000010073187810 */ /* 0x000fd60007ffe0ff */
[----:B-1----:R-:W-:Y:S05]  /*0ec0*/  @!P1 BRA `(.L_x_15) ;  /* 0x00000000007c9947 */ /* 0x002fea0003800000 */
[----:B0--3--:R-:W-:Y:S01]  /*0ed0*/  IADD3 R29, PT, PT, R115, 0x100, RZ ;  /* 0x00000100731d7810 */ /* 0x009fe20007ffe0ff */
[----:B------:R-:W-:Y:S03]  /*0ee0*/  BSSY.RECONVERGENT B2, `(.L_x_18) ;  /* 0x000000b000027945 */ /* 0x000fe60003800200 */
[----:B------:R-:W-:-:S04]  /*0ef0*/  SHF.R.U32.HI R29, RZ, 0x7, R29 ;  /* 0x00000007ff1d7819 */ /* 0x000fc8000001161d */
[----:B------:R-:W-:Y:S02]  /*0f00*/  IADD3 R24, PT, PT, R29, UR4, RZ ;  /* 0x000000041d187c10 */ /* 0x000fe4000fffe0ff */
[----:B------:R-:W-:Y:S02]  /*0f10*/  MOV R29, RZ ;  /* 0x000000ff001d7202 */ /* 0x000fe40000000f00 */
[----:B------:R-:W-:-:S13]  /*0f20*/  ISETP.GE.OR P1, PT, R24, R33, P0 ;  /* 0x000000211800720c */ /* 0x000fda0000726670 */
[----:B------:R-:W-:Y:S05]  /*0f30*/  @P1 BRA `(.L_x_19) ;  /* 0x0000000000141947 */ /* 0x000fea0003800000 */
[----:B------:R-:W0:Y:S01]  /*0f40*/  LDC.64 R28, c[0x0][0x3a0] ;  /* 0x0000e800ff1c7b82 */ /* 0x000e220000000a00 */
[----:B------:R-:W1:Y:S02]  /*0f50*/  LDCU UR6, c[0x0][0x3a8] ;  /* 0x00007500ff0677ac */ /* 0x000e640008000800 */
[----:B-1----:R-:W-:-:S04]  /*0f60*/  IMAD R31, R24, UR6, R109 ;  /* 0x00000006181f7c24 */ /* 0x002fc8000f8e026d */
[----:B0-----:R-:W-:-:S06]  /*0f70*/  IMAD.WIDE R28, R31, 0x4, R28 ;  /* 0x000000041f1c7825 */ /* 0x001fcc00078e021c */
[----:B------:R0:W5:Y:S02]  /*0f80*/  LDG.E.CONSTANT R29, desc[UR8][R28.64] ;  /* 0x000000081c1d7981 */ /* 0x000164000c1e9900 */
.L_x_19:
[----:B------:R-:W-:Y:S05]  /*0f90*/  BSYNC.RECONVERGENT B2 ;  /* 0x0000000000027941 */ /* 0x000fea0003800200 */
.L_x_18:
[----:B-----5:R1:W-:Y:S01]  /*0fa0*/  STS [R120], R29 ;  /* 0x0000001d78007388 */ /* 0x0203e20000000800 */
[----:B------:R-:W-:Y:S02]  /*0fb0*/  ISETP.NE.AND P1, PT, R108, 0x2, PT ;  /* 0x000000026c00780c */ /* 0x000fe40003f25270 */
[----:B------:R-:W-:-:S11]  /*0fc0*/  MOV R24, R125 ;  /* 0x0000007d00187202 */ /* 0x000fd60000000f00 */
[----:B-1----:R-:W-:Y:S05]  /*0fd0*/  @!P1 BRA `(.L_x_15) ;  /* 0x0000000000389947 */ /* 0x002fea0003800000 */
[----:B0-----:R-:W-:Y:S01]  /*0fe0*/  SHF.R.U32.HI R28, RZ, 0x7, R125 ;  /* 0x00000007ff1c7819 */ /* 0x001fe2000001167d */
[----:B------:R-:W-:Y:S03]  /*0ff0*/  BSSY.RECONVERGENT B2, `(.L_x_20) ;  /* 0x000000a000027945 */ /* 0x000fe60003800200 */
[----:B------:R-:W-:Y:S01]  /*1000*/  IADD3 R24, PT, PT, R28, UR4, RZ ;  /* 0x000000041c187c10 */ /* 0x000fe2000fffe0ff */
[----:B------:R-:W-:-:S03]  /*1010*/  HFMA2 R28, -RZ, RZ, 0, 0 ;  /* 0x00000000ff1c7431 */ /* 0x000fc600000001ff */
[----:B------:R-:W-:-:S13]  /*1020*/  ISETP.GE.OR P0, PT, R24, R33, P0 ;  /* 0x000000211800720c */ /* 0x000fda0000706670 */
[----:B------:R-:W-:Y:S05]  /*1030*/  @P0 BRA `(.L_x_21) ;  /* 0x0000000000140947 */ /* 0x000fea0003800000 */
[----:B------:R-:W0:Y:S01]  /*1040*/  LDC.64 R28, c[0x0][0x3a0] ;  /* 0x0000e800ff1c7b82 */ /* 0x000e220000000a00 */
[----:B------:R-:W1:Y:S02]  /*1050*/  LDCU UR6, c[0x0][0x3a8] ;  /* 0x00007500ff0677ac */ /* 0x000e640008000800 */
[----:B-1----:R-:W-:-:S04]  /*1060*/  IMAD R31, R24, UR6, R109 ;  /* 0x00000006181f7c24 */ /* 0x002fc8000f8e026d */
[----:B0-----:R-:W-:-:S06]  /*1070*/  IMAD.WIDE R28, R31, 0x4, R28 ;  /* 0x000000041f1c7825 */ /* 0x001fcc00078e021c */
[----:B------:R0:W5:Y:S02]  /*1080*/  LDG.E.CONSTANT R28, desc[UR8][R28.64] ;  /* 0x000000081c1c7981 */ /* 0x000164000c1e9900 */
.L_x_21:
[----:B------:R-:W-:Y:S05]  /*1090*/  BSYNC.RECONVERGENT B2 ;  /* 0x0000000000027941 */ /* 0x000fea0003800200 */
.L_x_20:
[----:B-----5:R1:W-:Y:S01]  /*10a0*/  STS [R119], R28 ;  /* 0x0000001c77007388 */ /* 0x0203e20000000800 */
[----:B------:R-:W-:-:S07]  /*10b0*/  IADD3 R24, PT, PT, R115, 0x300, RZ ;  /* 0x0000030073187810 */ /* 0x000fce0007ffe0ff */
.L_x_15:
[----:B------:R-:W-:Y:S05]  /*10c0*/  BSYNC.RECONVERGENT B1 ;  /* 0x0000000000017941 */ /* 0x000fea0003800200 */
.L_x_14:
[----:B------:R-:W-:Y:S05]  /*10d0*/  @!P2 BRA `(.L_x_2) ;  /* 0x0000000000f8a947 */ /* 0x000fea0003800000 */
[----:B------:R-:W4:Y:S01]  /*10e0*/  S2UR UR7, SR_CgaCtaId ;  /* 0x00000000000779c3 */ /* 0x000f220000008800 */
[----:B------:R-:W5:Y:S01]  /*10f0*/  LDCU UR11, c[0x0][0x384] ;  /* 0x00007080ff0b77ac */ /* 0x000f620008000800 */
[C---:B------:R-:W-:Y:S02]  /*1100*/  LOP3.LUT R37, R24.reuse, 0x7f, RZ, 0xc0, !PT ;  /* 0x0000007f18257812 */ /* 0x040fe400078ec0ff */
[----:B012---:R-:W-:Y:S01]  /*1110*/  SHF.L.U32 R28, R24, 0x2, RZ ;  /* 0x00000002181c7819 */ /* 0x007fe200000006ff */
[----:B------:R-:W-:Y:S01]  /*1120*/  UMOV UR6, 0x400 ;  /* 0x0000040000067882 */ /* 0x000fe20000000000 */
[----:B------:R-:W-:Y:S01]  /*1130*/  IADD3 R37, PT, PT, R37, UR5, RZ ;  /* 0x0000000525257c10 */ /* 0x000fe2000fffe0ff */
[----:B------:R-:W-:Y:S01]  /*1140*/  UIADD3 UR6, UPT, UPT, UR6, 0x2200, URZ ;  /* 0x0000220006067890 */ /* 0x000fe2000fffe0ff */
[----:B------:R-:W-:Y:S02]  /*1150*/  LOP3.LUT R28, R28, 0x1fc, RZ, 0xc0, !PT ;  /* 0x000001fc1c1c7812 */ /* 0x000fe400078ec0ff */
[----:B-----5:R-:W-:Y:S01]  /*1160*/  ISETP.GE.AND P4, PT, R37, UR11, PT ;  /* 0x0000000b25007c0c */ /* 0x020fe2000bf86270 */
[----:B----4-:R-:W-:-:S06]  /*1170*/  ULEA UR6, UR7, UR6, 0x18 ;  /* 0x0000000607067291 */ /* 0x010fcc000f8ec0ff */
[----:B------:R-:W-:-:S07]  /*1180*/  IADD3 R40, PT, PT, R28, UR6, RZ ;  /* 0x000000061c287c10 */ /* 0x000fce000fffe0ff */
.L_x_22:
[----:B------:R-:W0:Y:S01]  /*1190*/  LDCU UR6, c[0x0][0x388] ;  /* 0x00007100ff0677ac */ /* 0x000e220008000800 */
[C---:B----4-:R-:W-:Y:S02]  /*11a0*/  IADD3 R41, PT, PT, R24.reuse, 0x100, RZ ;  /* 0x0000010018297810 */ /* 0x050fe40007ffe0ff */
[C---:B------:R-:W-:Y:S02]  /*11b0*/  IADD3 R43, PT, PT, R24.reuse, 0x300, RZ ;  /* 0x00000300182b7810 */ /* 0x040fe40007ffe0ff */
[----:B------:R-:W-:Y:S02]  /*11c0*/  IADD3 R47, PT, PT, R24, 0x200, RZ ;  /* 0x00000200182f7810 */ /* 0x000fe40007ffe0ff */
[----:B------:R-:W-:Y:S02]  /*11d0*/  SHF.R.U32.HI R41, RZ, 0x7, R41 ;  /* 0x00000007ff297819 */ /* 0x000fe40000011629 */
[----:B------:R-:W-:Y:S02]  /*11e0*/  SHF.R.U32.HI R45, RZ, 0x7, R24 ;  /* 0x00000007ff2d7819 */ /* 0x000fe40000011618 */
[----:B------:R-:W-:-:S02]  /*11f0*/  SHF.R.U32.HI R43, RZ, 0x7, R43 ;  /* 0x00000007ff2b7819 */ /* 0x000fc4000001162b */
[----:B------:R-:W-:Y:S02]  /*1200*/  SHF.R.U32.HI R47, RZ, 0x7, R47 ;  /* 0x00000007ff2f7819 */ /* 0x000fe4000001162f */
[----:B------:R-:W-:Y:S02]  /*1210*/  IADD3 R44, PT, PT, R41, UR4, RZ ;  /* 0x00000004292c7c10 */ /* 0x000fe4000fffe0ff */
[----:B------:R-:W-:Y:S02]  /*1220*/  IADD3 R42, PT, PT, R45, UR4, RZ ;  /* 0x000000042d2a7c10 */ /* 0x000fe4000fffe0ff */
[----:B------:R-:W-:Y:S02]  /*1230*/  IADD3 R48, PT, PT, R43, UR4, RZ ;  /* 0x000000042b307c10 */ /* 0x000fe4000fffe0ff */
[----:B------:R-:W-:Y:S02]  /*1240*/  IADD3 R46, PT, PT, R47, UR4, RZ ;  /* 0x000000042f2e7c10 */ /* 0x000fe4000fffe0ff */
[----:B0-----:R-:W-:-:S02]  /*1250*/  ISETP.GE.OR P1, PT, R44, UR6, P4 ;  /* 0x000000062c007c0c */ /* 0x001fc4000a726670 */
[----:B------:R-:W-:Y:S02]  /*1260*/  ISETP.GE.OR P0, PT, R42, UR6, P4 ;  /* 0x000000062a007c0c */ /* 0x000fe4000a706670 */
[----:B------:R-:W-:Y:S02]  /*1270*/  ISETP.GE.OR P3, PT, R48, UR6, P4 ;  /* 0x0000000630007c0c */ /* 0x000fe4000a766670 */
[----:B------:R-:W-:-:S07]  /*1280*/  ISETP.GE.OR P2, PT, R46, UR6, P4 ;  /* 0x000000062e007c0c */ /* 0x000fce000a746670 */
[----:B------:R-:W0:Y:S08]  /*1290*/  @!P1 LDC R51, c[0x0][0x3a8] ;  /* 0x0000ea00ff339b82 */ /* 0x000e300000000800 */
[----:B------:R-:W1:Y:S08]  /*12a0*/  @!P0 LDC R49, c[0x0][0x3a8] ;  /* 0x0000ea00ff318b82 */ /* 0x000e700000000800 */
[----:B------:R-:W2:Y:S08]  /*12b0*/  @!P3 LDC R55, c[0x0][0x3a8] ;  /* 0x0000ea00ff37bb82 */ /* 0x000eb00000000800 */
[----:B------:R-:W4:Y:S01]  /*12c0*/  @!P2 LDC R53, c[0x0][0x3a8] ;  /* 0x0000ea00ff35ab82 */ /* 0x000f220000000800 */
[----:B0-----:R-:W-:-:S02]  /*12d0*/  @!P1 IMAD R51, R44, R51, R37 ;  /* 0x000000332c339224 */ /* 0x001fc400078e0225 */
[----:B------:R-:W-:-:S05]  /*12e0*/  HFMA2 R44, -RZ, RZ, 0, 0 ;  /* 0x00000000ff2c7431 */ /* 0x000fca00000001ff */
[----:B------:R-:W0:Y:S01]  /*12f0*/  @!P0 LDC.64 R32, c[0x0][0x3a0] ;  /* 0x0000e800ff208b82 */ /* 0x000e220000000a00 */
[----:B-1----:R-:W-:Y:S01]  /*1300*/  @!P0 IMAD R49, R42, R49, R37 ;  /* 0x000000312a318224 */ /* 0x002fe200078e0225 */
[----:B------:R-:W-:-:S06]  /*1310*/  MOV R42, RZ ;  /* 0x000000ff002a7202 */ /* 0x000fcc0000000f00 */
[----:B------:R-:W1:Y:S01]  /*1320*/  @!P1 LDC.64 R34, c[0x0][0x3a0] ;  /* 0x0000e800ff229b82 */ /* 0x000e620000000a00 */
[----:B--2---:R-:W-:Y:S02]  /*1330*/  @!P3 IMAD R55, R48, R55, R37 ;  /* 0x000000373037b224 */ /* 0x004fe400078e0225 */
[----:B------:R-:W-:-:S05]  /*1340*/  HFMA2 R48, -RZ, RZ, 0, 0 ;  /* 0x00000000ff307431 */ /* 0x000fca00000001ff */
[----:B---3--:R-:W2:Y:S01]  /*1350*/  @!P2 LDC.64 R28, c[0x0][0x3a0] ;  /* 0x0000e800ff1cab82 */ /* 0x008ea20000000a00 */
[----:B----4-:R-:W-:Y:S01]  /*1360*/  @!P2 IMAD R53, R46, R53, R37 ;  /* 0x000000352e35a224 */ /* 0x010fe200078e0225 */
[----:B------:R-:W-:-:S06]  /*1370*/  MOV R46, RZ ;  /* 0x000000ff002e7202 */ /* 0x000fcc0000000f00 */
[----:B------:R-:W3:Y:S01]  /*1380*/  @!P3 LDC.64 R30, c[0x0][0x3a0] ;  /* 0x0000e800ff1ebb82 */ /* 0x000ee20000000a00 */
[----:B0-----:R-:W-:-:S05]  /*1390*/  @!P0 IMAD.WIDE R32, R49, 0x4, R32 ;  /* 0x0000000431208825 */ /* 0x001fca00078e0220 */
[----:B------:R-:W4:Y:S01]  /*13a0*/  @!P0 LDG.E.CONSTANT R42, desc[UR8][R32.64] ;  /* 0x00000008202a8981 */ /* 0x000f22000c1e9900 */
[----:B-1----:R-:W-:-:S05]  /*13b0*/  @!P1 IMAD.WIDE R34, R51, 0x4, R34 ;  /* 0x0000000433229825 */ /* 0x002fca00078e0222 */
[----:B------:R-:W5:Y:S01]  /*13c0*/  @!P1 LDG.E.CONSTANT R44, desc[UR8][R34.64] ;  /* 0x00000008222c9981 */ /* 0x000f62000c1e9900 */
[----:B--2---:R-:W-:-:S05]  /*13d0*/  @!P2 IMAD.WIDE R28, R53, 0x4, R28 ;  /* 0x00000004351ca825 */ /* 0x004fca00078e021c */
[----:B------:R-:W2:Y:S01]  /*13e0*/  @!P2 LDG.E.CONSTANT R46, desc[UR8][R28.64] ;  /* 0x000000081c2ea981 */ /* 0x000ea2000c1e9900 */
[----:B---3--:R-:W-:-:S05]  /*13f0*/  @!P3 IMAD.WIDE R30, R55, 0x4, R30 ;  /* 0x00000004371eb825 */ /* 0x008fca00078e021e */
[----:B------:R-:W3:Y:S01]  /*1400*/  @!P3 LDG.E.CONSTANT R48, desc[UR8][R30.64] ;  /* 0x000000081e30b981 */ /* 0x000ee2000c1e9900 */
[--C-:B------:R-:W-:Y:S02]  /*1410*/  IMAD R45, R45, 0x204, R40.reuse ;  /* 0x000002042d2d7824 */ /* 0x100fe400078e0228 */
[--C-:B------:R-:W-:Y:S02]  /*1420*/  IMAD R41, R41, 0x204, R40.reuse ;  /* 0x0000020429297824 */ /* 0x100fe400078e0228 */
[--C-:B------:R-:W-:Y:S02]  /*1430*/  IMAD R47, R47, 0x204, R40.reuse ;  /* 0x000002042f2f7824 */ /* 0x100fe400078e0228 */
[----:B------:R-:W-:Y:S01]  /*1440*/  IMAD R43, R43, 0x204, R40 ;  /* 0x000002042b2b7824 */ /* 0x000fe200078e0228 */
[C---:B------:R-:W-:Y:S02]  /*1450*/  ISETP.GE.U32.AND P0, PT, R24.reuse, 0x400, PT ;  /* 0x000004001800780c */ /* 0x040fe40003f06070 */
[----:B------:R-:W-:Y:S01]  /*1460*/  IADD3 R24, PT, PT, R24, 0x400, RZ ;  /* 0x0000040018187810 */ /* 0x000fe20007ffe0ff */
[----:B----4-:R4:W-:Y:S04]  /*1470*/  STS [R45], R42 ;  /* 0x0000002a2d007388 */ /* 0x0109e80000000800 */
[----:B-----5:R4:W-:Y:S04]  /*1480*/  STS [R41], R44 ;  /* 0x0000002c29007388 */ /* 0x0209e80000000800 */
[----:B--2---:R4:W-:Y:S04]  /*1490*/  STS [R47], R46 ;  /* 0x0000002e2f007388 */ /* 0x0049e80000000800 */
[----:B---3--:R4:W-:Y:S01]  /*14a0*/  STS [R43], R48 ;  /* 0x000000302b007388 */ /* 0x0089e20000000800 */
[----:B------:R-:W-:Y:S05]  /*14b0*/  @!P0 BRA `(.L_x_22) ;  /* 0xfffffffc00348947 */ /* 0x000fea000383ffff */
.L_x_2:
[----:B01----:R-:W-:Y:S05]  /*14c0*/  BSYNC.RECONVERGENT B0 ;  /* 0x0000000000007941 */ /* 0x003fea0003800200 */
.L_x_1:
[----:B------:R-:W-:Y:S01]  /*14d0*/  BAR.SYNC.DEFER_BLOCKING 0x0 ;  /* 0x0000000000007b1d */ /* 0x000fe20000010000 */
[----:B------:R-:W-:-:S05]  /*14e0*/  UIADD3 UR4, UPT, UPT, UR4, 0x10, URZ ;  /* 0x0000001004047890 */ /* 0x000fca000fffe0ff */
[----:B------:R-:W0:Y:S01]  /*14f0*/  LDCU UR6, c[0x0][0x388] ;  /* 0x00007100ff0677ac */ /* 0x000e220008000800 */
[----:B----4-:R-:W-:Y:S01]  /*1500*/  LDS.128 R40, [R2] ;  /* 0x0000000002287984 */ /* 0x010fe20000000c00 */
[----:B0-----:R-:W-:-:S03]  /*1510*/  UISETP.GE.AND UP0, UPT, UR4, UR6, UPT ;  /* 0x000000060400728c */ /* 0x001fc6000bf06270 */
[----:B------:R-:W0:Y:S04]  /*1520*/  LDS.128 R44, [R3] ;  /* 0x00000000032c7984 */ /* 0x000e280000000c00 */
[----:B------:R-:W1:Y:S04]  /*1530*/  LDS.128 R32, [R2+0xc0] ;  /* 0x0000c00002207984 */ /* 0x000e680000000c00 */
[----:B------:R-:W4:Y:S04]  /*1540*/  LDS.128 R48, [R3+0x10] ;  /* 0x0000100003307984 */ /* 0x000f280000000c00 */
[----:B------:R-:W5:Y:S04]  /*1550*/  LDS.128 R52, [R2+0x40] ;  /* 0x0000400002347984 */ /* 0x000f680000000c00 */
[----:B--23--:R-:W2:Y:S01]  /*1560*/  LDS.128 R28, [R2+0x80] ;  /* 0x00008000021c7984 */ /* 0x00cea20000000c00 */
[C---:B0-----:R-:W-:Y:S01]  /*1570*/  FFMA R93, R40.reuse, R47, R62 ;  /* 0x0000002f285d7223 */ /* 0x041fe2000000003e */
[C---:B-1----:R-:W-:Y:S01]  /*1580*/  FFMA R34, R40.reuse, R45, R59 ;  /* 0x0000002d28227223 */ /* 0x042fe2000000003b */
[C---:B------:R-:W-:Y:S01]  /*1590*/  FFMA R97, R35.reuse, R46, R8 ;  /* 0x0000002e23617223 */ /* 0x040fe20000000008 */
[----:B------:R-:W0:Y:S01]  /*15a0*/  LDS.128 R56, [R2+0x150] ;  /* 0x0001500002387984 */ /* 0x000e220000000c00 */
[C---:B------:R-:W-:Y:S01]  /*15b0*/  FFMA R19, R35.reuse, R47, R19 ;  /* 0x0000002f23137223 */ /* 0x040fe20000000013 */
[C---:B----4-:R-:W-:Y:S01]  /*15c0*/  FFMA R94, R40.reuse, R48, R63 ;  /* 0x00000030285e7223 */ /* 0x050fe2000000003f */
[C---:B------:R-:W-:Y:S01]  /*15d0*/  FFMA R89, R40.reuse, R49, R89 ;  /* 0x0000003128597223 */ /* 0x040fe20000000059 */
[C---:B------:R-:W-:Y:S01]  /*15e0*/  FFMA R88, R40.reuse, R50, R88 ;  /* 0x0000003228587223 */ /* 0x040fe20000000058 */
[----:B------:R-:W-:Y:S01]  /*15f0*/  FFMA R21, R35, R48, R21 ;  /* 0x0000003023157223 */ /* 0x000fe20000000015 */
[CC--:B-----5:R-:W-:Y:S01]  /*1600*/  FFMA R52, R40.reuse, R46.reuse, R61 ;  /* 0x0000002e28347223 */ /* 0x0e0fe2000000003d */
[C---:B------:R-:W-:Y:S01]  /*1610*/  FFMA R95, R53.reuse, R46, R27 ;  /* 0x0000002e355f7223 */ /* 0x040fe2000000001b */
[C---:B------:R-:W-:Y:S01]  /*1620*/  FFMA R80, R53.reuse, R47, R80 ;  /* 0x0000002f35507223 */ /* 0x040fe20000000050 */
[C---:B------:R-:W-:Y:S01]  /*1630*/  FFMA R82, R53.reuse, R48, R82 ;  /* 0x0000003035527223 */ /* 0x040fe20000000052 */
[C---:B--2---:R-:W-:Y:S01]  /*1640*/  FFMA R29, R40.reuse, R44, R60 ;  /* 0x0000002c281d7223 */ /* 0x044fe2000000003c */
[----:B------:R-:W-:Y:S01]  /*1650*/  FFMA R40, R40, R51, R90 ;  /* 0x0000003328287223 */ /* 0x000fe2000000005a */
[C---:B------:R-:W-:Y:S01]  /*1660*/  FFMA R90, R53.reuse, R45, R25 ;  /* 0x0000002d355a7223 */ /* 0x040fe20000000019 */
[C---:B------:R-:W-:Y:S01]  /*1670*/  FFMA R86, R53.reuse, R49, R86 ;  /* 0x0000003135567223 */ /* 0x040fe20000000056 */
[----:B------:R-:W-:Y:S01]  /*1680*/  FFMA R85, R53, R50, R85 ;  /* 0x0000003235557223 */ /* 0x000fe20000000055 */
[C---:B------:R-:W-:Y:S01]  /*1690*/  FFMA R96, R30.reuse, R47, R39 ;  /* 0x0000002f1e607223 */ /* 0x040fe20000000027 */
[----:B------:R-:W1:Y:S01]  /*16a0*/  LDS.128 R60, [R2+0x110] ;  /* 0x00011000023c7984 */ /* 0x000e620000000c00 */
[C---:B------:R-:W-:Y:S01]  /*16b0*/  FFMA R22, R30.reuse, R45, R22 ;  /* 0x0000002d1e167223 */ /* 0x040fe20000000016 */
[C---:B------:R-:W-:Y:S01]  /*16c0*/  FFMA R69, R30.reuse, R48, R69 ;  /* 0x000000301e457223 */ /* 0x040fe20000000045 */
[CC--:B------:R-:W-:Y:S01]  /*16d0*/  FFMA R79, R30.reuse, R49.reuse, R79 ;  /* 0x000000311e4f7223 */ /* 0x0c0fe2000000004f */
[CC--:B------:R-:W-:Y:S01]  /*16e0*/  FFMA R78, R30.reuse, R50.reuse, R78 ;  /* 0x000000321e4e7223 */ /* 0x0c0fe2000000004e */
[C---:B------:R-:W-:Y:S01]  /*16f0*/  FFMA R65, R35.reuse, R49, R65 ;  /* 0x0000003123417223 */ /* 0x040fe20000000041 */
[----:B------:R-:W-:Y:S01]  /*1700*/  FFMA R23, R35, R50, R23 ;  /* 0x0000003223177223 */ /* 0x000fe20000000017 */
[C---:B0-----:R-:W-:Y:S01]  /*1710*/  FFMA R56, R53.reuse, R44, R26 ;  /* 0x0000002c35387223 */ /* 0x041fe2000000001a */
[----:B------:R-:W-:Y:S01]  /*1720*/  FFMA R53, R53, R51, R84 ;  /* 0x0000003335357223 */ /* 0x000fe20000000054 */
[----:B------:R-:W0:Y:S01]  /*1730*/  LDS.128 R24, [R2+0x190] ;  /* 0x0001900002187984 */ /* 0x000e220000000c00 */
[----:B------:R-:W-:Y:S01]  /*1740*/  FFMA R84, R30, R46, R38 ;  /* 0x0000002e1e547223 */ /* 0x000fe20000000026 */
[C---:B------:R-:W-:Y:S01]  /*1750*/  FFMA R91, R57.reuse, R44, R91 ;  /* 0x0000002c395b7223 */ /* 0x040fe2000000005b */
[C---:B------:R-:W-:Y:S01]  /*1760*/  FFMA R92, R57.reuse, R45, R92 ;  /* 0x0000002d395c7223 */ /* 0x040fe2000000005c */
[C---:B------:R-:W-:Y:S01]  /*1770*/  FFMA R16, R57.reuse, R47, R16 ;  /* 0x0000002f39107223 */ /* 0x040fe20000000010 */
[C---:B------:R-:W-:Y:S01]  /*1780*/  FFMA R100, R57.reuse, R48, R15 ;  /* 0x0000003039647223 */ /* 0x040fe2000000000f */
[C---:B------:R-:W-:Y:S01]  /*1790*/  FFMA R72, R57.reuse, R49, R72 ;  /* 0x0000003139487223 */ /* 0x040fe20000000048 */
[----:B------:R-:W-:Y:S01]  /*17a0*/  FFMA R71, R57, R50, R71 ;  /* 0x0000003239477223 */ /* 0x000fe20000000047 */
[C---:B-1----:R-:W-:Y:S01]  /*17b0*/  FFMA R98, R60.reuse, R45, R6 ;  /* 0x0000002d3c627223 */ /* 0x042fe20000000006 */
[C---:B------:R-:W-:Y:S01]  /*17c0*/  FFMA R99, R60.reuse, R46, R5 ;  /* 0x0000002e3c637223 */ /* 0x040fe20000000005 */
[C---:B------:R-:W-:Y:S01]  /*17d0*/  FFMA R18, R60.reuse, R47, R18 ;  /* 0x0000002f3c127223 */ /* 0x040fe20000000012 */
[C---:B------:R-:W-:Y:S01]  /*17e0*/  FFMA R17, R60.reuse, R48, R17 ;  /* 0x000000303c117223 */ /* 0x040fe20000000011 */
[C---:B------:R-:W-:Y:S01]  /*17f0*/  FFMA R67, R60.reuse, R49, R67 ;  /* 0x000000313c437223 */ /* 0x040fe20000000043 */
[----:B------:R-:W-:Y:S01]  /*1800*/  FFMA R66, R60, R50, R66 ;  /* 0x000000323c427223 */ /* 0x000fe20000000042 */
[C---:B0-----:R-:W-:Y:S01]  /*1810*/  FFMA R25, R30.reuse, R44, R36 ;  /* 0x0000002c1e197223 */ /* 0x041fe20000000024 */
[----:B------:R-:W-:Y:S01]  /*1820*/  FFMA R30, R30, R51, R77 ;  /* 0x000000331e1e7223 */ /* 0x000fe2000000004d */
[----:B------:R-:W0:Y:S01]  /*1830*/  LDS.128 R36, [R2+0x1d0] ;  /* 0x0001d00002247984 */ /* 0x000e220000000c00 */
[CC--:B------:R-:W-:Y:S01]  /*1840*/  FFMA R77, R35.reuse, R45.reuse, R9 ;  /* 0x0000002d234d7223 */ /* 0x0c0fe20000000009 */
[C---:B------:R-:W-:Y:S01]  /*1850*/  FFMA R101, R26.reuse, R45, R12 ;  /* 0x0000002d1a657223 */ /* 0x040fe2000000000c */
[C---:B------:R-:W-:Y:S01]  /*1860*/  FFMA R102, R26.reuse, R46, R13 ;  /* 0x0000002e1a667223 */ /* 0x040fe2000000000d */
[C---:B------:R-:W-:Y:S01]  /*1870*/  FFMA R20, R26.reuse, R47, R20 ;  /* 0x0000002f1a147223 */ /* 0x040fe20000000014 */
[C---:B------:R-:W-:Y:S01]  /*1880*/  FFMA R64, R26.reuse, R48, R64 ;  /* 0x000000301a407223 */ /* 0x040fe20000000040 */
[C---:B------:R-:W-:Y:S01]  /*1890*/  FFMA R74, R26.reuse, R49, R74 ;  /* 0x000000311a4a7223 */ /* 0x040fe2000000004a */
[----:B------:R-:W-:Y:S01]  /*18a0*/  FFMA R75, R26, R50, R75 ;  /* 0x000000321a4b7223 */ /* 0x000fe2000000004b */
[CC--:B0-----:R-:W-:Y:S01]  /*18b0*/  FFMA R38, R35.reuse, R44.reuse, R10 ;  /* 0x0000002c23267223 */ /* 0x0c1fe2000000000a */
[-C--:B------:R-:W-:Y:S01]  /*18c0*/  FFMA R35, R35, R51.reuse, R68 ;  /* 0x0000003323237223 */ /* 0x080fe20000000044 */
[C---:B------:R-:W-:Y:S01]  /*18d0*/  FFMA R68, R60.reuse, R44, R7 ;  /* 0x0000002c3c447223 */ /* 0x040fe20000000007 */
[-C--:B------:R-:W-:Y:S01]  /*18e0*/  FFMA R60, R60, R51.reuse, R73 ;  /* 0x000000333c3c7223 */ /* 0x080fe20000000049 */
[C---:B------:R-:W-:Y:S01]  /*18f0*/  FFMA R73, R57.reuse, R46, R4 ;  /* 0x0000002e39497223 */ /* 0x040fe20000000004 */
[-C--:B------:R-:W-:Y:S01]  /*1900*/  FFMA R57, R57, R51.reuse, R70 ;  /* 0x0000003339397223 */ /* 0x080fe20000000046 */
[CC--:B------:R-:W-:Y:S01]  /*1910*/  FFMA R70, R26.reuse, R44.reuse, R11 ;  /* 0x0000002c1a467223 */ /* 0x0c0fe2000000000b */
[----:B------:R-:W-:Y:S01]  /*1920*/  FFMA R26, R26, R51, R76 ;  /* 0x000000331a1a7223 */ /* 0x000fe2000000004c */
[----:B------:R-:W0:Y:S01]  /*1930*/  LDS.128 R4, [R3+0x200] ;  /* 0x0002000003047984 */ /* 0x000e220000000c00 */
[C---:B------:R-:W-:Y:S01]  /*1940*/  FFMA R76, R39.reuse, R44, R103 ;  /* 0x0000002c274c7223 */ /* 0x040fe20000000067 */
[C---:B------:R-:W-:Y:S01]  /*1950*/  FFMA R103, R39.reuse, R45, R14 ;  /* 0x0000002d27677223 */ /* 0x040fe2000000000e */
[C---:B------:R-:W-:Y:S01]  /*1960*/  FFMA R104, R39.reuse, R46, R104 ;  /* 0x0000002e27687223 */ /* 0x040fe20000000068 */
[----:B------:R-:W1:Y:S01]  /*1970*/  LDS R4, [R3+0x220] ;  /* 0x0002200003047984 */ /* 0x000e620000000800 */
[C---:B------:R-:W-:Y:S01]  /*1980*/  FFMA R105, R39.reuse, R47, R105 ;  /* 0x0000002f27697223 */ /* 0x040fe20000000069 */
[C---:B------:R-:W-:Y:S01]  /*1990*/  FFMA R48, R39.reuse, R48, R106 ;  /* 0x0000003027307223 */ /* 0x040fe2000000006a */
[C---:B------:R-:W-:Y:S01]  /*19a0*/  FFMA R49, R39.reuse, R49, R81 ;  /* 0x0000003127317223 */ /* 0x040fe20000000051 */
[----:B------:R-:W2:Y:S01]  /*19b0*/  LDS.128 R8, [R3+0x210] ;  /* 0x0002100003087984 */ /* 0x000ea20000000c00 */
[C---:B------:R-:W-:Y:S01]  /*19c0*/  FFMA R50, R39.reuse, R50, R83 ;  /* 0x0000003227327223 */ /* 0x040fe20000000053 */
[----:B------:R-:W-:-:S02]  /*19d0*/  FFMA R39, R39, R51, R87 ;  /* 0x0000003327277223 */ /* 0x000fc40000000057 */
[----:B------:R-:W3:Y:S04]  /*19e0*/  LDS.128 R12, [R2+0xd0] ;  /* 0x0000d000020c7984 */ /* 0x000ee80000000c00 */
[----:B------:R-:W4:Y:S01]  /*19f0*/  LDS.128 R44, [R2+0x1e0] ;  /* 0x0001e000022c7984 */ /* 0x000f220000000c00 */
[----:B0-----:R-:W-:Y:S01]  /*1a00*/  FFMA R29, R5, R41, R29 ;  /* 0x00000029051d7223 */ /* 0x001fe2000000001d */
[CC--:B------:R-:W-:Y:S01]  /*1a10*/  FFMA R34, R41.reuse, R6.reuse, R34 ;  /* 0x0000000629227223 */ /* 0x0c0fe20000000022 */
[----:B------:R-:W-:Y:S01]  /*1a20*/  FFMA R52, R41, R7, R52 ;  /* 0x0000000729347223 */ /* 0x000fe20000000034 */
[----:B------:R-:W-:Y:S01]  /*1a30*/  FFMA R25, R5, R31, R25 ;  /* 0x0000001f05197223 */ /* 0x000fe20000000019 */
[C---:B-1----:R-:W-:Y:S01]  /*1a40*/  FFMA R40, R4.reuse, R41, R40 ;  /* 0x0000002904287223 */ /* 0x042fe20000000028 */
[C---:B------:R-:W-:Y:S01]  /*1a50*/  FFMA R22, R31.reuse, R6, R22 ;  /* 0x000000061f167223 */ /* 0x040fe20000000016 */
[----:B------:R-:W-:Y:S01]  /*1a60*/  FFMA R84, R31, R7, R84 ;  /* 0x000000071f547223 */ /* 0x000fe20000000054 */
[----:B------:R-:W-:Y:S01]  /*1a70*/  FFMA R30, R4, R31, R30 ;  /* 0x0000001f041e7223 */ /* 0x000fe2000000001e */
[C---:B--2---:R-:W-:Y:S01]  /*1a80*/  FFMA R93, R8.reuse, R41, R93 ;  /* 0x00000029085d7223 */ /* 0x044fe2000000005d */
[C---:B------:R-:W-:Y:S01]  /*1a90*/  FFMA R94, R41.reuse, R9, R94 ;  /* 0x00000009295e7223 */ /* 0x040fe2000000005e */
[CC--:B------:R-:W-:Y:S01]  /*1aa0*/  FFMA R89, R41.reuse, R10.reuse, R89 ;  /* 0x0000000a29597223 */ /* 0x0c0fe20000000059 */
[----:B------:R-:W-:Y:S01]  /*1ab0*/  FFMA R88, R41, R11, R88 ;  /* 0x0000000b29587223 */ /* 0x000fe20000000058 */
[----:B------:R-:W-:Y:S01]  /*1ac0*/  FFMA R96, R8, R31, R96 ;  /* 0x0000001f08607223 */ /* 0x000fe20000000060 */
[C---:B------:R-:W-:Y:S01]  /*1ad0*/  FFMA R69, R31.reuse, R9, R69 ;  /* 0x000000091f457223 */ /* 0x040fe20000000045 */
[C---:B------:R-:W-:Y:S01]  /*1ae0*/  FFMA R79, R31.reuse, R10, R79 ;  /* 0x0000000a1f4f7223 */ /* 0x040fe2000000004f */
[----:B------:R-:W-:Y:S01]  /*1af0*/  FFMA R78, R31, R11, R78 ;  /* 0x0000000b1f4e7223 */ /* 0x000fe2000000004e */
[C---:B------:R-:W-:Y:S01]  /*1b00*/  FFMA R56, R5.reuse, R54, R56 ;  /* 0x0000003605387223 */ /* 0x040fe20000000038 */
[C---:B------:R-:W-:Y:S01]  /*1b10*/  FFMA R90, R54.reuse, R6, R90 ;  /* 0x00000006365a7223 */ /* 0x040fe2000000005a */
[----:B------:R-:W-:Y:S01]  /*1b20*/  FFMA R95, R54, R7, R95 ;  /* 0x00000007365f7223 */ /* 0x000fe2000000005f */
[----:B------:R-:W-:Y:S01]  /*1b30*/  FFMA R80, R8, R54, R80 ;  /* 0x0000003608507223 */ /* 0x000fe20000000050 */
[C---:B------:R-:W-:Y:S01]  /*1b40*/  FFMA R82, R54.reuse, R9, R82 ;  /* 0x0000000936527223 */ /* 0x040fe20000000052 */
[C---:B------:R-:W-:Y:S01]  /*1b50*/  FFMA R86, R54.reuse, R10, R86 ;  /* 0x0000000a36567223 */ /* 0x040fe20000000056 */
[----:B------:R-:W-:Y:S01]  /*1b60*/  FFMA R85, R54, R11, R85 ;  /* 0x0000000b36557223 */ /* 0x000fe20000000055 */
        /* <DEDUP_REMOVED lines=25> */
[C---:B---3--:R-:W-:Y:S01]  /*1d00*/  FFMA R61, R12.reuse, R8, R19 ;  /* 0x000000080c3d7223 */ /* 0x048fe20000000013 */
[C---:B------:R-:W-:Y:S01]  /*1d10*/  FFMA R81, R12.reuse, R9, R21 ;  /* 0x000000090c517223 */ /* 0x040fe20000000015 */
[----:B------:R-:W0:Y:S01]  /*1d20*/  LDS.64 R26, [R3+0x420] ;  /* 0x00042000031a7984 */ /* 0x000e220000000a00 */
[C---:B------:R-:W-:Y:S01]  /*1d30*/  FFMA R38, R12.reuse, R5, R38 ;  /* 0x000000050c267223 */ /* 0x040fe20000000026 */
[C---:B------:R-:W-:Y:S01]  /*1d40*/  FFMA R77, R12.reuse, R6, R77 ;  /* 0x000000060c4d7223 */ /* 0x040fe2000000004d */
[C---:B------:R-:W-:Y:S01]  /*1d50*/  FFMA R97, R12.reuse, R7, R97 ;  /* 0x000000070c617223 */ /* 0x040fe20000000061 */
[----:B------:R-:W1:Y:S01]  /*1d60*/  LDS.64 R20, [R3+0x408] ;  /* 0x0004080003147984 */ /* 0x000e620000000a00 */
[C---:B------:R-:W-:Y:S01]  /*1d70*/  FFMA R65, R12.reuse, R10, R65 ;  /* 0x0000000a0c417223 */ /* 0x040fe20000000041 */
[C---:B------:R-:W-:Y:S01]  /*1d80*/  FFMA R23, R12.reuse, R11, R23 ;  /* 0x0000000b0c177223 */ /* 0x040fe20000000017 */
[----:B------:R-:W-:Y:S01]  /*1d90*/  FFMA R35, R12, R4, R35 ;  /* 0x000000040c237223 */ /* 0x000fe20000000023 */
[----:B------:R-:W2:Y:S01]  /*1da0*/  LDS.128 R16, [R3+0x410] ;  /* 0x0004100003107984 */ /* 0x000ea20000000c00 */
[C---:B----4-:R-:W-:Y:S01]  /*1db0*/  FFMA R76, R44.reuse, R5, R76 ;  /* 0x000000052c4c7223 */ /* 0x050fe2000000004c */
[C---:B------:R-:W-:Y:S01]  /*1dc0*/  FFMA R103, R44.reuse, R6, R103 ;  /* 0x000000062c677223 */ /* 0x040fe20000000067 */
[C---:B------:R-:W-:Y:S01]  /*1dd0*/  FFMA R104, R44.reuse, R7, R104 ;  /* 0x000000072c687223 */ /* 0x040fe20000000068 */
[C---:B------:R-:W-:Y:S01]  /*1de0*/  FFMA R105, R44.reuse, R8, R105 ;  /* 0x000000082c697223 */ /* 0x040fe20000000069 */
[C---:B------:R-:W-:Y:S01]  /*1df0*/  FFMA R48, R44.reuse, R9, R48 ;  /* 0x000000092c307223 */ /* 0x040fe20000000030 */
[C---:B------:R-:W-:Y:S01]  /*1e00*/  FFMA R49, R44.reuse, R10, R49 ;  /* 0x0000000a2c317223 */ /* 0x040fe20000000031 */
[C---:B------:R-:W-:Y:S01]  /*1e10*/  FFMA R50, R44.reuse, R11, R50 ;  /* 0x0000000b2c327223 */ /* 0x040fe20000000032 */
[----:B------:R-:W-:Y:S01]  /*1e20*/  FFMA R39, R44, R4, R39 ;  /* 0x000000042c277223 */ /* 0x000fe20000000027 */
[----:B------:R-:W-:Y:S04]  /*1e30*/  LDS.128 R8, [R2+0x1a0] ;  /* 0x0001a00002087984 */ /* 0x000fe80000000c00 */
[----:B------:R-:W3:Y:S01]  /*1e40*/  LDS.128 R4, [R2+0x90] ;  /* 0x0000900002047984 */ /* 0x000ee20000000c00 */
[C---:B0-----:R-:W-:Y:S01]  /*1e50*/  FFMA R85, R26.reuse, R55, R85 ;  /* 0x000000371a557223 */ /* 0x041fe20000000055 */
[----:B------:R-:W-:Y:S01]  /*1e60*/  FFMA R53, R55, R27, R53 ;  /* 0x0000001b37357223 */ /* 0x000fe20000000035 */
[----:B------:R-:W-:Y:S01]  /*1e70*/  FFMA R12, R26, R13, R23 ;  /* 0x0000000d1a0c7223 */ /* 0x000fe20000000017 */
[----:B------:R-:W-:Y:S01]  /*1e80*/  FFMA R35, R13, R27, R35 ;  /* 0x0000001b0d237223 */ /* 0x000fe20000000023 */
[C---:B-1----:R-:W-:Y:S01]  /*1e90*/  FFMA R56, R20.reuse, R55, R56 ;  /* 0x0000003714387223 */ /* 0x042fe20000000038 */
[----:B------:R-:W-:Y:S01]  /*1ea0*/  FFMA R90, R55, R21, R90 ;  /* 0x00000015375a7223 */ /* 0x000fe2000000005a */
        /* <DEDUP_REMOVED lines=8> */
[CC--:B------:R-:W-:Y:S01]  /*1f30*/  FFMA R81, R13.reuse, R18.reuse, R81 ;  /* 0x000000120d517223 */ /* 0x0c0fe20000000051 */
[----:B------:R-:W-:Y:S01]  /*1f40*/  FFMA R65, R13, R19, R65 ;  /* 0x000000130d417223 */ /* 0x000fe20000000041 */
[----:B------:R-:W-:Y:S01]  /*1f50*/  FFMA R91, R20, R59, R91 ;  /* 0x0000003b145b7223 */ /* 0x000fe2000000005b */
[C---:B------:R-:W-:Y:S01]  /*1f60*/  FFMA R92, R59.reuse, R21, R92 ;  /* 0x000000153b5c7223 */ /* 0x040fe2000000005c */
[----:B------:R-:W-:Y:S01]  /*1f70*/  FFMA R71, R26, R59, R71 ;  /* 0x0000003b1a477223 */ /* 0x000fe20000000047 */
[C---:B------:R-:W-:Y:S01]  /*1f80*/  FFMA R57, R59.reuse, R27, R57 ;  /* 0x0000001b3b397223 */ /* 0x040fe20000000039 */
[----:B------:R-:W-:Y:S01]  /*1f90*/  FFMA R73, R16, R59, R73 ;  /* 0x0000003b10497223 */ /* 0x000fe20000000049 */
[C---:B------:R-:W-:Y:S01]  /*1fa0*/  FFMA R44, R59.reuse, R17, R51 ;  /* 0x000000113b2c7223 */ /* 0x040fe20000000033 */
[CC--:B------:R-:W-:Y:S01]  /*1fb0*/  FFMA R100, R59.reuse, R18.reuse, R100 ;  /* 0x000000123b647223 */ /* 0x0c0fe20000000064 */
[----:B------:R-:W-:Y:S01]  /*1fc0*/  FFMA R72, R59, R19, R72 ;  /* 0x000000133b487223 */ /* 0x000fe20000000048 */
[-C--:B------:R-:W-:Y:S01]  /*1fd0*/  FFMA R13, R62, R18.reuse, R41 ;  /* 0x000000123e0d7223 */ /* 0x080fe20000000029 */
[----:B------:R-:W-:Y:S01]  /*1fe0*/  FFMA R76, R20, R45, R76 ;  /* 0x0000002d144c7223 */ /* 0x000fe2000000004c */
[C---:B------:R-:W-:Y:S01]  /*1ff0*/  FFMA R103, R45.reuse, R21, R103 ;  /* 0x000000152d677223 */ /* 0x040fe20000000067 */
[----:B------:R-:W-:Y:S01]  /*2000*/  FFMA R55, R26, R45, R50 ;  /* 0x0000002d1a377223 */ /* 0x000fe20000000032 */
[C---:B------:R-:W-:Y:S01]  /*2010*/  FFMA R39, R45.reuse, R27, R39 ;  /* 0x0000001b2d277223 */ /* 0x040fe20000000027 */
[----:B------:R-:W-:Y:S01]  /*2020*/  FFMA R104, R16, R45, R104 ;  /* 0x0000002d10687223 */ /* 0x000fe20000000068 */
[C---:B------:R-:W-:Y:S01]  /*2030*/  FFMA R105, R45.reuse, R17, R105 ;  /* 0x000000112d697223 */ /* 0x040fe20000000069 */
[C---:B------:R-:W-:Y:S01]  /*2040*/  FFMA R59, R45.reuse, R18, R48 ;  /* 0x000000122d3b7223 */ /* 0x040fe20000000030 */
[----:B------:R-:W-:Y:S01]  /*2050*/  FFMA R29, R20, R42, R29 ;  /* 0x0000002a141d7223 */ /* 0x000fe2000000001d */
[-C--:B------:R-:W-:Y:S01]  /*2060*/  FFMA R34, R42, R21.reuse, R34 ;  /* 0x000000152a227223 */ /* 0x080fe20000000022 */
[----:B------:R-:W-:Y:S01]  /*2070*/  FFMA R68, R20, R62, R68 ;  /* 0x0000003e14447223 */ /* 0x000fe20000000044 */
[----:B------:R-:W-:Y:S01]  /*2080*/  FFMA R98, R62, R21, R98 ;  /* 0x000000153e627223 */ /* 0x000fe20000000062 */
[----:B------:R-:W-:Y:S01]  /*2090*/  FFMA R45, R45, R19, R49 ;  /* 0x000000132d2d7223 */ /* 0x000fe20000000031 */
[C---:B---3--:R-:W-:Y:S01]  /*20a0*/  FFMA R25, R4.reuse, R20, R25 ;  /* 0x0000001404197223 */ /* 0x048fe20000000019 */
[C---:B------:R-:W-:Y:S01]  /*20b0*/  FFMA R41, R4.reuse, R21, R22 ;  /* 0x0000001504297223 */ /* 0x040fe20000000016 */
[C---:B------:R-:W-:Y:S01]  /*20c0*/  FFMA R84, R4.reuse, R16, R84 ;  /* 0x0000001004547223 */ /* 0x040fe20000000054 */
[C---:B------:R-:W-:Y:S01]  /*20d0*/  FFMA R96, R4.reuse, R17, R96 ;  /* 0x0000001104607223 */ /* 0x040fe20000000060 */
[C---:B------:R-:W-:Y:S01]  /*20e0*/  FFMA R69, R4.reuse, R18, R69 ;  /* 0x0000001204457223 */ /* 0x040fe20000000045 */
[C---:B------:R-:W-:Y:S01]  /*20f0*/  FFMA R79, R4.reuse, R19, R79 ;  /* 0x00000013044f7223 */ /* 0x040fe2000000004f */
[C---:B------:R-:W-:Y:S01]  /*2100*/  FFMA R78, R4.reuse, R26, R78 ;  /* 0x0000001a044e7223 */ /* 0x040fe2000000004e */
[----:B------:R-:W-:Y:S01]  /*2110*/  FFMA R30, R4, R27, R30 ;  /* 0x0000001b041e7223 */ /* 0x000fe2000000001e */
[C---:B------:R-:W-:Y:S01]  /*2120*/  FFMA R70, R8.reuse, R20, R70 ;  /* 0x0000001408467223 */ /* 0x040fe20000000046 */
[----:B------:R-:W-:Y:S01]  /*2130*/  FFMA R101, R8, R21, R101 ;  /* 0x0000001508657223 */ /* 0x000fe20000000065 */
[----:B------:R-:W0:Y:S01]  /*2140*/  LDS.128 R48, [R3+0x610] ;  /* 0x0006100003307984 */ /* 0x000e220000000c00 */
[----:B------:R-:W-:Y:S01]  /*2150*/  FFMA R40, R42, R27, R40 ;  /* 0x0000001b2a287223 */ /* 0x000fe20000000028 */
[-C--:B------:R-:W-:Y:S01]  /*2160*/  FFMA R88, R26, R42.reuse, R88 ;  /* 0x0000002a1a587223 */ /* 0x080fe20000000058 */
[----:B------:R-:W-:Y:S01]  /*2170*/  FFMA R52, R16, R42, R52 ;  /* 0x0000002a10347223 */ /* 0x000fe20000000034 */
[----:B------:R-:W1:Y:S01]  /*2180*/  LDS.128 R20, [R3+0x620] ;  /* 0x0006200003147984 */ /* 0x000e620000000c00 */
[C---:B------:R-:W-:Y:S01]  /*2190*/  FFMA R93, R42.reuse, R17, R93 ;  /* 0x000000112a5d7223 */ /* 0x040fe2000000005d */
[C---:B------:R-:W-:Y:S01]  /*21a0*/  FFMA R94, R42.reuse, R18, R94 ;  /* 0x000000122a5e7223 */ /* 0x040fe2000000005e */
[----:B------:R-:W-:Y:S01]  /*21b0*/  FFMA R89, R42, R19, R89 ;  /* 0x000000132a597223 */ /* 0x000fe20000000059 */
[----:B------:R-:W2:Y:S01]  /*21c0*/  LDS R4, [R3+0x60c] ;  /* 0x00060c0003047984 */ /* 0x000ea20000000800 */
[----:B------:R-:W-:Y:S01]  /*21d0*/  FFMA R60, R62, R27, R60 ;  /* 0x0000001b3e3c7223 */ /* 0x000fe2000000003c */
[-C--:B------:R-:W-:Y:S01]  /*21e0*/  FFMA R66, R26, R62.reuse, R66 ;  /* 0x0000003e1a427223 */ /* 0x080fe20000000042 */
[----:B------:R-:W-:Y:S01]  /*21f0*/  FFMA R99, R16, R62, R99 ;  /* 0x0000003e10637223 */ /* 0x000fe20000000063 */
[C---:B------:R-:W-:Y:S01]  /*2200*/  FFMA R31, R62.reuse, R17, R31 ;  /* 0x000000113e1f7223 */ /* 0x040fe2000000001f */
[----:B------:R-:W-:Y:S01]  /*2210*/  FFMA R67, R62, R19, R67 ;  /* 0x000000133e437223 */ /* 0x000fe20000000043 */
[C---:B------:R-:W-:Y:S01]  /*2220*/  FFMA R102, R8.reuse, R16, R102 ;  /* 0x0000001008667223 */ /* 0x040fe20000000066 */
[C---:B------:R-:W-:Y:S01]  /*2230*/  FFMA R54, R8.reuse, R17, R54 ;  /* 0x0000001108367223 */ /* 0x040fe20000000036 */
[C---:B------:R-:W-:Y:S01]  /*2240*/  FFMA R64, R8.reuse, R18, R64 ;  /* 0x0000001208407223 */ /* 0x040fe20000000040 */
[C---:B------:R-:W-:Y:S01]  /*2250*/  FFMA R74, R8.reuse, R19, R74 ;  /* 0x00000013084a7223 */ /* 0x040fe2000000004a */
[C---:B------:R-:W-:Y:S01]  /*2260*/  FFMA R75, R8.reuse, R26, R75 ;  /* 0x0000001a084b7223 */ /* 0x040fe2000000004b */
[----:B------:R-:W-:Y:S01]  /*2270*/  FFMA R58, R8, R27, R58 ;  /* 0x0000001b083a7223 */ /* 0x000fe2000000003a */
[----:B------:R-:W3:Y:S01]  /*2280*/  LDS.128 R16, [R2+0x50] ;  /* 0x0000500002107984 */ /* 0x000ee20000000c00 */
[C---:B0-----:R-:W-:Y:S01]  /*2290*/  FFMA R84, R5.reuse, R49, R84 ;  /* 0x0000003105547223 */ /* 0x041fe20000000054 */
[C---:B------:R-:W-:Y:S01]  /*22a0*/  FFMA R96, R5.reuse, R50, R96 ;  /* 0x0000003205607223 */ /* 0x040fe20000000060 */
[C---:B------:R-:W-:Y:S01]  /*22b0*/  FFMA R69, R5.reuse, R51, R69 ;  /* 0x0000003305457223 */ /* 0x040fe20000000045 */
[C---:B------:R-:W-:Y:S01]  /*22c0*/  FFMA R34, R48.reuse, R43, R34 ;  /* 0x0000002b30227223 */ /* 0x040fe20000000022 */
[-C--:B-1----:R-:W-:Y:S01]  /*22d0*/  FFMA R23, R48, R5.reuse, R41 ;  /* 0x0000000530177223 */ /* 0x082fe20000000029 */
[----:B------:R-:W-:Y:S01]  /*22e0*/  FFMA R79, R20, R5, R79 ;  /* 0x00000005144f7223 */ /* 0x000fe2000000004f */
[C---:B------:R-:W-:Y:S01]  /*22f0*/  FFMA R78, R5.reuse, R21, R78 ;  /* 0x00000015054e7223 */ /* 0x040fe2000000004e */
[----:B------:R-:W-:Y:S01]  /*2300*/  FFMA R30, R5, R22, R30 ;  /* 0x00000016051e7223 */ /* 0x000fe2000000001e */
[----:B--2---:R-:W-:Y:S01]  /*2310*/  FFMA R25, R4, R5, R25 ;  /* 0x0000000504197223 */ /* 0x004fe20000000019 */
[C---:B------:R-:W-:Y:S01]  /*2320*/  FFMA R52, R43.reuse, R49, R52 ;  /* 0x000000312b347223 */ /* 0x040fe20000000034 */
[C---:B------:R-:W-:Y:S01]  /*2330*/  FFMA R93, R43.reuse, R50, R93 ;  /* 0x000000322b5d7223 */ /* 0x040fe2000000005d */
[C---:B------:R-:W-:Y:S01]  /*2340*/  FFMA R94, R43.reuse, R51, R94 ;  /* 0x000000332b5e7223 */ /* 0x040fe2000000005e */
[----:B------:R-:W-:Y:S01]  /*2350*/  FFMA R89, R20, R43, R89 ;  /* 0x0000002b14597223 */ /* 0x000fe20000000059 */
[C---:B------:R-:W-:Y:S01]  /*2360*/  FFMA R88, R43.reuse, R21, R88 ;  /* 0x000000152b587223 */ /* 0x040fe20000000058 */
[----:B------:R-:W-:Y:S01]  /*2370*/  FFMA R8, R43, R22, R40 ;  /* 0x000000162b087223 */ /* 0x000fe20000000028 */
[C---:B------:R-:W-:Y:S01]  /*2380*/  FFMA R29, R4.reuse, R43, R29 ;  /* 0x0000002b041d7223 */ /* 0x040fe2000000001d */
[-C--:B------:R-:W-:Y:S01]  /*2390*/  FFMA R38, R4, R14.reuse, R38 ;  /* 0x0000000e04267223 */ /* 0x080fe20000000026 */
[----:B------:R-:W-:Y:S01]  /*23a0*/  FFMA R77, R48, R14, R77 ;  /* 0x0000000e304d7223 */ /* 0x000fe2000000004d */
[C---:B------:R-:W-:Y:S01]  /*23b0*/  FFMA R97, R14.reuse, R49, R97 ;  /* 0x000000310e617223 */ /* 0x040fe20000000061 */
[C---:B------:R-:W-:Y:S01]  /*23c0*/  FFMA R5, R14.reuse, R50, R61 ;  /* 0x000000320e057223 */ /* 0x040fe2000000003d */
[----:B------:R-:W-:Y:S01]  /*23d0*/  FFMA R81, R14, R51, R81 ;  /* 0x000000330e517223 */ /* 0x000fe20000000051 */
[----:B------:R-:W-:Y:S01]  /*23e0*/  FFMA R26, R20, R14, R65 ;  /* 0x0000000e141a7223 */ /* 0x000fe20000000041 */
[C---:B------:R-:W-:Y:S01]  /*23f0*/  FFMA R12, R14.reuse, R21, R12 ;  /* 0x000000150e0c7223 */ /* 0x040fe2000000000c */
[----:B------:R-:W-:Y:S01]  /*2400*/  FFMA R35, R14, R22, R35 ;  /* 0x000000160e237223 */ /* 0x000fe20000000023 */
[----:B------:R-:W0:Y:S01]  /*2410*/  LDS.128 R40, [R2+0x160] ;  /* 0x0001600002287984 */ /* 0x000e220000000c00 */
[-C--:B------:R-:W-:Y:S01]  /*2420*/  FFMA R68, R4, R63.reuse, R68 ;  /* 0x0000003f04447223 */ /* 0x080fe20000000044 */
[----:B------:R-:W-:Y:S01]  /*2430*/  FFMA R98, R48, R63, R98 ;  /* 0x0000003f30627223 */ /* 0x000fe20000000062 */
[C---:B------:R-:W-:Y:S01]  /*2440*/  FFMA R99, R63.reuse, R49, R99 ;  /* 0x000000313f637223 */ /* 0x040fe20000000063 */
[C---:B------:R-:W-:Y:S01]  /*2450*/  FFMA R31, R63.reuse, R50, R31 ;  /* 0x000000323f1f7223 */ /* 0x040fe2000000001f */
[C---:B------:R-:W-:Y:S01]  /*2460*/  FFMA R13, R63.reuse, R51, R13 ;  /* 0x000000333f0d7223 */ /* 0x040fe2000000000d */
[----:B------:R-:W-:Y:S01]  /*2470*/  FFMA R14, R20, R63, R67 ;  /* 0x0000003f140e7223 */ /* 0x000fe20000000043 */
[C---:B------:R-:W-:Y:S01]  /*2480*/  FFMA R27, R63.reuse, R21, R66 ;  /* 0x000000153f1b7223 */ /* 0x040fe20000000042 */
[----:B------:R-:W-:Y:S01]  /*2490*/  FFMA R83, R63, R22, R60 ;  /* 0x000000163f537223 */ /* 0x000fe2000000003c */
[-C--:B------:R-:W-:Y:S01]  /*24a0*/  FFMA R76, R4, R46.reuse, R76 ;  /* 0x0000002e044c7223 */ /* 0x080fe2000000004c */
[----:B------:R-:W1:Y:S01]  /*24b0*/  LDS.128 R60, [R3+0x810] ;  /* 0x00081000033c7984 */ /* 0x000e620000000c00 */
[----:B------:R-:W-:Y:S01]  /*24c0*/  FFMA R103, R48, R46, R103 ;  /* 0x0000002e30677223 */ /* 0x000fe20000000067 */
[C---:B------:R-:W-:Y:S01]  /*24d0*/  FFMA R104, R46.reuse, R49, R104 ;  /* 0x000000312e687223 */ /* 0x040fe20000000068 */
[C---:B------:R-:W-:Y:S01]  /*24e0*/  FFMA R105, R46.reuse, R50, R105 ;  /* 0x000000322e697223 */ /* 0x040fe20000000069 */
[----:B------:R-:W-:Y:S01]  /*24f0*/  FFMA R59, R46, R51, R59 ;  /* 0x000000332e3b7223 */ /* 0x000fe2000000003b */
[----:B------:R-:W-:Y:S01]  /*2500*/  FFMA R45, R20, R46, R45 ;  /* 0x0000002e142d7223 */ /* 0x000fe2000000002d */
[C---:B------:R-:W-:Y:S01]  /*2510*/  FFMA R55, R46.reuse, R21, R55 ;  /* 0x000000152e377223 */ /* 0x040fe20000000037 */
[----:B------:R-:W-:Y:S01]  /*2520*/  FFMA R39, R46, R22, R39 ;  /* 0x000000162e277223 */ /* 0x000fe20000000027 */
[C---:B------:R-:W-:Y:S01]  /*2530*/  FFMA R87, R9.reuse, R51, R64 ;  /* 0x0000003309577223 */ /* 0x040fe20000000040 */
[C---:B---3--:R-:W-:Y:S01]  /*2540*/  FFMA R46, R16.reuse, R50, R80 ;  /* 0x00000032102e7223 */ /* 0x048fe20000000050 */
[C---:B------:R-:W-:Y:S01]  /*2550*/  FFMA R107, R16.reuse, R49, R95 ;  /* 0x00000031106b7223 */ /* 0x040fe2000000005f */
[----:B------:R-:W-:Y:S01]  /*2560*/  FFMA R80, R16, R20, R86 ;  /* 0x0000001410507223 */ /* 0x000fe20000000056 */
[----:B------:R-:W2:Y:S01]  /*2570*/  LDS.128 R64, [R3+0x820] ;  /* 0x0008200003407984 */ /* 0x000ea20000000c00 */
[-C--:B------:R-:W-:Y:S01]  /*2580*/  FFMA R70, R4, R9.reuse, R70 ;  /* 0x0000000904467223 */ /* 0x080fe20000000046 */
[----:B------:R-:W-:Y:S01]  /*2590*/  FFMA R101, R48, R9, R101 ;  /* 0x0000000930657223 */ /* 0x000fe20000000065 */
[C---:B------:R-:W-:Y:S01]  /*25a0*/  FFMA R102, R9.reuse, R49, R102 ;  /* 0x0000003109667223 */ /* 0x040fe20000000066 */
[C---:B------:R-:W-:Y:S01]  /*25b0*/  FFMA R54, R9.reuse, R50, R54 ;  /* 0x0000003209367223 */ /* 0x040fe20000000036 */
[----:B------:R-:W-:Y:S01]  /*25c0*/  FFMA R74, R20, R9, R74 ;  /* 0x00000009144a7223 */ /* 0x000fe2000000004a */
[C---:B------:R-:W-:Y:S01]  /*25d0*/  FFMA R75, R9.reuse, R21, R75 ;  /* 0x00000015094b7223 */ /* 0x040fe2000000004b */
[----:B------:R-:W-:Y:S01]  /*25e0*/  FFMA R58, R9, R22, R58 ;  /* 0x00000016093a7223 */ /* 0x000fe2000000003a */
[C---:B------:R-:W-:Y:S01]  /*25f0*/  FFMA R95, R16.reuse, R51, R82 ;  /* 0x00000033105f7223 */ /* 0x040fe20000000052 */
[C---:B------:R-:W-:Y:S01]  /*2600*/  FFMA R9, R16.reuse, R4, R56 ;  /* 0x0000000410097223 */ /* 0x040fe20000000038 */
[CC--:B------:R-:W-:Y:S01]  /*2610*/  FFMA R82, R16.reuse, R21.reuse, R85 ;  /* 0x0000001510527223 */ /* 0x0c0fe20000000055 */
[C---:B------:R-:W-:Y:S01]  /*2620*/  FFMA R116, R16.reuse, R22, R53 ;  /* 0x0000001610747223 */ /* 0x040fe20000000035 */
[----:B------:R-:W-:Y:S01]  /*2630*/  FFMA R106, R16, R48, R90 ;  /* 0x00000030106a7223 */ /* 0x000fe2000000005a */
[C---:B0-----:R-:W-:Y:S01]  /*2640*/  FFMA R86, R40.reuse, R20, R72 ;  /* 0x0000001428567223 */ /* 0x041fe20000000048 */
[C---:B------:R-:W-:Y:S01]  /*2650*/  FFMA R71, R40.reuse, R21, R71 ;  /* 0x0000001528477223 */ /* 0x040fe20000000047 */
[C---:B------:R-:W-:Y:S01]  /*2660*/  FFMA R57, R40.reuse, R22, R57 ;  /* 0x0000001628397223 */ /* 0x040fe20000000039 */
[C---:B------:R-:W-:Y:S01]  /*2670*/  FFMA R92, R40.reuse, R48, R92 ;  /* 0x00000030285c7223 */ /* 0x040fe2000000005c */
[C---:B------:R-:W-:Y:S01]  /*2680*/  FFMA R85, R40.reuse, R49, R73 ;  /* 0x0000003128557223 */ /* 0x040fe20000000049 */
[C---:B------:R-:W-:Y:S01]  /*2690*/  FFMA R56, R40.reuse, R50, R44 ;  /* 0x0000003228387223 */ /* 0x040fe2000000002c */
[C---:B------:R-:W-:Y:S01]  /*26a0*/  FFMA R100, R40.reuse, R51, R100 ;  /* 0x0000003328647223 */ /* 0x040fe20000000064 */
[----:B------:R-:W-:Y:S01]  /*26b0*/  FFMA R90, R40, R4, R91 ;  /* 0x00000004285a7223 */ /* 0x000fe2000000005b */
[----:B------:R-:W-:Y:S01]  /*26c0*/  LDS.128 R48, [R2+0x120] ;  /* 0x0001200002307984 */ /* 0x000fe20000000c00 */
[----:B-1----:R-:W-:Y:S01]  /*26d0*/  FFMA R72, R6, R61, R23 ;  /* 0x0000003d06487223 */ /* 0x002fe20000000017 */
[----:B------:R-:W-:-:S02]  /*26e0*/  FFMA R25, R60, R6, R25 ;  /* 0x000000063c197223 */ /* 0x000fc40000000019 */
[----:B------:R-:W0:Y:S01]  /*26f0*/  LDS.128 R20, [R2+0x10] ;  /* 0x0000100002147984 */ /* 0x000e220000000c00 */
[CC--:B------:R-:W-:Y:S01]  /*2700*/  FFMA R84, R6.reuse, R62.reuse, R84 ;  /* 0x0000003e06547223 */ /* 0x0c0fe20000000054 */
[----:B------:R-:W-:Y:S01]  /*2710*/  FFMA R96, R6, R63, R96 ;  /* 0x0000003f06607223 */ /* 0x000fe20000000060 */
[C---:B------:R-:W-:Y:S01]  /*2720*/  FFMA R38, R60.reuse, R15, R38 ;  /* 0x0000000f3c267223 */ /* 0x040fe20000000026 */
[C---:B------:R-:W-:Y:S01]  /*2730*/  FFMA R77, R15.reuse, R61, R77 ;  /* 0x0000003d0f4d7223 */ /* 0x040fe2000000004d */
[CC--:B------:R-:W-:Y:S01]  /*2740*/  FFMA R97, R15.reuse, R62.reuse, R97 ;  /* 0x0000003e0f617223 */ /* 0x0c0fe20000000061 */
[----:B------:R-:W-:Y:S01]  /*2750*/  FFMA R5, R15, R63, R5 ;  /* 0x0000003f0f057223 */ /* 0x000fe20000000005 */
[C---:B------:R-:W-:Y:S01]  /*2760*/  FFMA R90, R60.reuse, R41, R90 ;  /* 0x000000293c5a7223 */ /* 0x040fe2000000005a */
[----:B------:R-:W-:Y:S01]  /*2770*/  FFMA R85, R41, R62, R85 ;  /* 0x0000003e29557223 */ /* 0x000fe20000000055 */
[----:B------:R-:W-:Y:S01]  /*2780*/  FFMA R91, R60, R10, R70 ;  /* 0x0000000a3c5b7223 */ /* 0x000fe20000000046 */
[CC--:B--2---:R-:W-:Y:S01]  /*2790*/  FFMA R44, R17.reuse, R65.reuse, R80 ;  /* 0x00000041112c7223 */ /* 0x0c4fe20000000050 */
[----:B------:R-:W-:Y:S01]  /*27a0*/  FFMA R73, R64, R6, R69 ;  /* 0x0000000640497223 */ /* 0x000fe20000000045 */
[C---:B------:R-:W-:Y:S01]  /*27b0*/  FFMA R79, R6.reuse, R65, R79 ;  /* 0x00000041064f7223 */ /* 0x040fe2000000004f */
[CC--:B------:R-:W-:Y:S01]  /*27c0*/  FFMA R78, R6.reuse, R66.reuse, R78 ;  /* 0x00000042064e7223 */ /* 0x0c0fe2000000004e */
[----:B------:R-:W-:Y:S01]  /*27d0*/  FFMA R30, R6, R67, R30 ;  /* 0x00000043061e7223 */ /* 0x000fe2000000001e */
[-C--:B------:R-:W-:Y:S01]  /*27e0*/  FFMA R16, R17, R66.reuse, R82 ;  /* 0x0000004211107223 */ /* 0x080fe20000000052 */
[C---:B------:R-:W-:Y:S01]  /*27f0*/  FFMA R81, R64.reuse, R15, R81 ;  /* 0x0000000f40517223 */ /* 0x040fe20000000051 */
[C---:B------:R-:W-:Y:S01]  /*2800*/  FFMA R26, R15.reuse, R65, R26 ;  /* 0x000000410f1a7223 */ /* 0x040fe2000000001a */
[CC--:B------:R-:W-:Y:S01]  /*2810*/  FFMA R12, R15.reuse, R66.reuse, R12 ;  /* 0x000000420f0c7223 */ /* 0x0c0fe2000000000c */
[----:B------:R-:W-:Y:S01]  /*2820*/  FFMA R80, R15, R67, R35 ;  /* 0x000000430f507223 */ /* 0x000fe20000000023 */
[C---:B------:R-:W-:Y:S01]  /*2830*/  FFMA R6, R41.reuse, R61, R92 ;  /* 0x0000003d29067223 */ /* 0x040fe2000000005c */
[C---:B------:R-:W-:Y:S01]  /*2840*/  FFMA R40, R64.reuse, R17, R95 ;  /* 0x0000001140287223 */ /* 0x040fe2000000005f */
[C---:B------:R-:W-:Y:S01]  /*2850*/  FFMA R35, R41.reuse, R63, R56 ;  /* 0x0000003f29237223 */ /* 0x040fe20000000038 */
[----:B------:R-:W-:Y:S01]  /*2860*/  FFMA R15, R64, R41, R100 ;  /* 0x00000029400f7223 */ /* 0x000fe20000000064 */
[C---:B------:R-:W-:Y:S01]  /*2870*/  FFMA R86, R41.reuse, R65, R86 ;  /* 0x0000004129567223 */ /* 0x040fe20000000056 */
[C---:B------:R-:W-:Y:S01]  /*2880*/  FFMA R82, R41.reuse, R66, R71 ;  /* 0x0000004229527223 */ /* 0x040fe20000000047 */
[C---:B------:R-:W-:Y:S01]  /*2890*/  FFMA R101, R10.reuse, R61, R101 ;  /* 0x0000003d0a657223 */ /* 0x040fe20000000065 */
[C---:B------:R-:W-:Y:S01]  /*28a0*/  FFMA R102, R10.reuse, R62, R102 ;  /* 0x0000003e0a667223 */ /* 0x040fe20000000066 */
[----:B------:R-:W-:Y:S01]  /*28b0*/  FFMA R92, R10, R63, R54 ;  /* 0x0000003f0a5c7223 */ /* 0x000fe20000000036 */
[----:B------:R-:W-:Y:S01]  /*28c0*/  FFMA R87, R64, R10, R87 ;  /* 0x0000000a40577223 */ /* 0x000fe20000000057 */
[C---:B------:R-:W-:Y:S01]  /*28d0*/  FFMA R74, R10.reuse, R65, R74 ;  /* 0x000000410a4a7223 */ /* 0x040fe2000000004a */
[----:B------:R-:W-:Y:S01]  /*28e0*/  FFMA R75, R10, R66, R75 ;  /* 0x000000420a4b7223 */ /* 0x000fe2000000004b */
[----:B------:R-:W-:Y:S01]  /*28f0*/  FFMA R9, R60, R17, R9 ;  /* 0x000000113c097223 */ /* 0x000fe20000000009 */
[-C--:B------:R-:W-:Y:S01]  /*2900*/  FFMA R41, R41, R67.reuse, R57 ;  /* 0x0000004329297223 */ /* 0x080fe20000000039 */
[----:B------:R-:W-:Y:S01]  /*2910*/  FFMA R10, R10, R67, R58 ;  /* 0x000000430a0a7223 */ /* 0x000fe2000000003a */
[-C--:B------:R-:W-:Y:S01]  /*2920*/  FFMA R76, R60, R47.reuse, R76 ;  /* 0x0000002f3c4c7223 */ /* 0x080fe2000000004c */
[----:B------:R-:W-:Y:S01]  /*2930*/  FFMA R95, R64, R47, R59 ;  /* 0x0000002f405f7223 */ /* 0x000fe2000000003b */
[-C--:B------:R-:W-:Y:S01]  /*2940*/  FFMA R53, R17, R61.reuse, R106 ;  /* 0x0000003d11357223 */ /* 0x080fe2000000006a */
[----:B------:R-:W1:Y:S01]  /*2950*/  LDS.128 R56, [R3+0xa10] ;  /* 0x000a100003387984 */ /* 0x000e620000000c00 */
[C---:B------:R-:W-:Y:S01]  /*2960*/  FFMA R103, R47.reuse, R61, R103 ;  /* 0x0000003d2f677223 */ /* 0x040fe20000000067 */
[-C--:B0-----:R-:W-:Y:S01]  /*2970*/  FFMA R29, R20, R60.reuse, R29 ;  /* 0x0000003c141d7223 */ /* 0x081fe2000000001d */
[----:B------:R-:W-:Y:S01]  /*2980*/  FFMA R60, R48, R60, R68 ;  /* 0x0000003c303c7223 */ /* 0x000fe20000000044 */
[C---:B------:R-:W-:Y:S01]  /*2990*/  FFMA R54, R20.reuse, R67, R8 ;  /* 0x0000004314367223 */ /* 0x040fe20000000008 */
[----:B------:R-:W0:Y:S01]  /*29a0*/  LDS.128 R68, [R3+0xa20] ;  /* 0x000a200003447984 */ /* 0x000e220000000c00 */
[C---:B------:R-:W-:Y:S01]  /*29b0*/  FFMA R104, R47.reuse, R62, R104 ;  /* 0x0000003e2f687223 */ /* 0x040fe20000000068 */
[C---:B------:R-:W-:Y:S01]  /*29c0*/  FFMA R105, R47.reuse, R63, R105 ;  /* 0x0000003f2f697223 */ /* 0x040fe20000000069 */
[C---:B------:R-:W-:Y:S01]  /*29d0*/  FFMA R100, R47.reuse, R65, R45 ;  /* 0x000000412f647223 */ /* 0x040fe2000000002d */
[----:B------:R-:W2:Y:S01]  /*29e0*/  LDS R8, [R3+0xa30] ;  /* 0x000a300003087984 */ /* 0x000ea20000000800 */
[C---:B------:R-:W-:Y:S01]  /*29f0*/  FFMA R106, R47.reuse, R66, R55 ;  /* 0x000000422f6a7223 */ /* 0x040fe20000000037 */
[----:B------:R-:W-:Y:S01]  /*2a00*/  FFMA R39, R47, R67, R39 ;  /* 0x000000432f277223 */ /* 0x000fe20000000027 */
[C---:B------:R-:W-:Y:S01]  /*2a10*/  FFMA R34, R20.reuse, R61, R34 ;  /* 0x0000003d14227223 */ /* 0x040fe20000000022 */
[CC--:B------:R-:W-:Y:S01]  /*2a20*/  FFMA R46, R17.reuse, R63.reuse, R46 ;  /* 0x0000003f112e7223 */ /* 0x0c0fe2000000002e */
[C---:B------:R-:W-:Y:S01]  /*2a30*/  FFMA R52, R20.reuse, R62, R52 ;  /* 0x0000003e14347223 */ /* 0x040fe20000000034 */
        /* <DEDUP_REMOVED lines=8> */
[CC--:B------:R-:W-:Y:S01]  /*2ac0*/  FFMA R4, R17.reuse, R62.reuse, R107 ;  /* 0x0000003e11047223 */ /* 0x0c0fe2000000006b */
[C---:B------:R-:W-:Y:S01]  /*2ad0*/  FFMA R98, R48.reuse, R61, R98 ;  /* 0x0000003d30627223 */ /* 0x040fe20000000062 */
[C---:B------:R-:W-:Y:S01]  /*2ae0*/  FFMA R99, R48.reuse, R62, R99 ;  /* 0x0000003e30637223 */ /* 0x040fe20000000063 */
[-C--:B------:R-:W-:Y:S01]  /*2af0*/  FFMA R83, R48, R67.reuse, R83 ;  /* 0x0000004330537223 */ /* 0x080fe20000000053 */
[----:B------:R-:W-:Y:S01]  /*2b00*/  FFMA R17, R17, R67, R116 ;  /* 0x0000004311117223 */ /* 0x000fe20000000074 */
[----:B-1----:R-:W-:Y:S01]  /*2b10*/  FFMA R13, R57, R21, R29 ;  /* 0x00000015390d7223 */ /* 0x002fe2000000001d */
[CC--:B------:R-:W-:Y:S01]  /*2b20*/  FFMA R20, R21.reuse, R58.reuse, R34 ;  /* 0x0000003a15147223 */ /* 0x0c0fe20000000022 */
[----:B------:R-:W-:Y:S01]  /*2b30*/  FFMA R31, R21, R59, R52 ;  /* 0x0000003b151f7223 */ /* 0x000fe20000000034 */
[----:B------:R-:W-:Y:S01]  /*2b40*/  FFMA R48, R18, R58, R53 ;  /* 0x0000003a12307223 */ /* 0x000fe20000000035 */
[----:B------:R-:W-:Y:S01]  /*2b50*/  FFMA R9, R57, R18, R9 ;  /* 0x0000001239097223 */ /* 0x000fe20000000009 */
[----:B0-----:R-:W-:Y:S01]  /*2b60*/  FFMA R27, R68, R21, R93 ;  /* 0x00000015441b7223 */ /* 0x001fe2000000005d */
[C---:B------:R-:W-:Y:S01]  /*2b70*/  FFMA R29, R21.reuse, R69, R94 ;  /* 0x00000045151d7223 */ /* 0x040fe2000000005e */
[C---:B------:R-:W-:Y:S01]  /*2b80*/  FFMA R34, R21.reuse, R70, R45 ;  /* 0x0000004615227223 */ /* 0x040fe2000000002d */
[----:B------:R-:W-:Y:S01]  /*2b90*/  FFMA R14, R21, R71, R47 ;  /* 0x00000047150e7223 */ /* 0x000fe2000000002f */
[----:B--2---:R-:W-:Y:S01]  /*2ba0*/  FFMA R21, R8, R21, R54 ;  /* 0x0000001508157223 */ /* 0x004fe20000000036 */
[----:B------:R-:W-:Y:S01]  /*2bb0*/  FFMA R61, R68, R18, R46 ;  /* 0x00000012443d7223 */ /* 0x000fe2000000002e */
[C---:B------:R-:W-:Y:S01]  /*2bc0*/  FFMA R62, R18.reuse, R70, R44 ;  /* 0x00000046123e7223 */ /* 0x040fe2000000002c */
[----:B------:R-:W0:Y:S01]  /*2bd0*/  LDS.128 R52, [R2+0x1f0] ;  /* 0x0001f00002347984 */ /* 0x000e220000000c00 */
[C---:B------:R-:W-:Y:S01]  /*2be0*/  FFMA R56, R18.reuse, R59, R4 ;  /* 0x0000003b12387223 */ /* 0x040fe20000000004 */
[C---:B------:R-:W-:Y:S01]  /*2bf0*/  FFMA R40, R18.reuse, R69, R40 ;  /* 0x0000004512287223 */ /* 0x040fe20000000028 */
[----:B------:R-:W-:Y:S01]  /*2c00*/  FFMA R16, R18, R71, R16 ;  /* 0x0000004712107223 */ /* 0x000fe20000000010 */
[----:B------:R-:W1:Y:S01]  /*2c10*/  LDS.128 R44, [R2+0xe0] ;  /* 0x0000e000022c7984 */ /* 0x000e620000000c00 */
[----:B------:R-:W-:Y:S01]  /*2c20*/  FFMA R17, R8, R18, R17 ;  /* 0x0000001208117223 */ /* 0x000fe20000000011 */
[----:B------:R-:W-:Y:S01]  /*2c30*/  FFMA R65, R49, R69, R64 ;  /* 0x0000004531417223 */ /* 0x000fe20000000040 */
[----:B------:R-:W-:Y:S01]  /*2c40*/  FFMA R60, R57, R49, R60 ;  /* 0x00000031393c7223 */ /* 0x000fe2000000003c */
[C---:B------:R-:W-:Y:S01]  /*2c50*/  FFMA R98, R49.reuse, R58, R98 ;  /* 0x0000003a31627223 */ /* 0x040fe20000000062 */
[C---:B------:R-:W-:Y:S01]  /*2c60*/  FFMA R66, R49.reuse, R59, R99 ;  /* 0x0000003b31427223 */ /* 0x040fe20000000063 */
[----:B------:R-:W-:Y:S01]  /*2c70*/  FFMA R63, R68, R49, R63 ;  /* 0x00000031443f7223 */ /* 0x000fe2000000003f */
        /* <DEDUP_REMOVED lines=22> */
[C---:B------:R-:W-:Y:S01]  /*2de0*/  FFMA R42, R11.reuse, R70, R74 ;  /* 0x000000460b2a7223 */ /* 0x040fe2000000004a */
[----:B------:R-:W-:Y:S01]  /*2df0*/  FFMA R88, R11, R71, R75 ;  /* 0x000000470b587223 */ /* 0x000fe2000000004b */
[-C--:B------:R-:W-:Y:S01]  /*2e00*/  FFMA R91, R57, R11.reuse, R91 ;  /* 0x0000000b395b7223 */ /* 0x080fe2000000005b */
[----:B------:R-:W2:Y:S01]  /*2e10*/  LDS.64 R74, [R3+0xc30] ;  /* 0x000c3000034a7984 */ /* 0x000ea20000000a00 */
[----:B------:R-:W-:Y:S01]  /*2e20*/  FFMA R92, R68, R11, R92 ;  /* 0x0000000b445c7223 */ /* 0x000fe2000000005c */
[----:B------:R-:W-:Y:S01]  /*2e30*/  FFMA R87, R11, R69, R87 ;  /* 0x000000450b577223 */ /* 0x000fe20000000057 */
[C---:B0-----:R-:W-:Y:S01]  /*2e40*/  FFMA R103, R52.reuse, R58, R103 ;  /* 0x0000003a34677223 */ /* 0x041fe20000000067 */
[C---:B------:R-:W-:Y:S01]  /*2e50*/  FFMA R104, R52.reuse, R59, R104 ;  /* 0x0000003b34687223 */ /* 0x040fe20000000068 */
[C---:B------:R-:W-:Y:S01]  /*2e60*/  FFMA R76, R52.reuse, R57, R76 ;  /* 0x00000039344c7223 */ /* 0x040fe2000000004c */
[----:B------:R-:W-:Y:S01]  /*2e70*/  FFMA R105, R52, R68, R105 ;  /* 0x0000004434697223 */ /* 0x000fe20000000069 */
[C---:B-1----:R-:W-:Y:S01]  /*2e80*/  FFMA R77, R44.reuse, R58, R77 ;  /* 0x0000003a2c4d7223 */ /* 0x042fe2000000004d */
[C---:B------:R-:W-:Y:S01]  /*2e90*/  FFMA R97, R44.reuse, R59, R97 ;  /* 0x0000003b2c617223 */ /* 0x040fe20000000061 */
[C---:B------:R-:W-:Y:S01]  /*2ea0*/  FFMA R10, R44.reuse, R68, R5 ;  /* 0x000000442c0a7223 */ /* 0x040fe20000000005 */
[----:B------:R-:W0:Y:S01]  /*2eb0*/  LDS.64 R58, [R3+0xc18] ;  /* 0x000c1800033a7984 */ /* 0x000e220000000a00 */
[C---:B------:R-:W-:Y:S01]  /*2ec0*/  FFMA R12, R44.reuse, R71, R12 ;  /* 0x000000472c0c7223 */ /* 0x040fe2000000000c */
[C---:B------:R-:W-:Y:S01]  /*2ed0*/  FFMA R38, R44.reuse, R57, R38 ;  /* 0x000000392c267223 */ /* 0x040fe20000000026 */
[CC--:B------:R-:W-:Y:S01]  /*2ee0*/  FFMA R81, R44.reuse, R69.reuse, R81 ;  /* 0x000000452c517223 */ /* 0x0c0fe20000000051 */
[----:B------:R-:W1:Y:S01]  /*2ef0*/  LDS.128 R4, [R3+0xc20] ;  /* 0x000c200003047984 */ /* 0x000e620000000c00 */
[C---:B------:R-:W-:Y:S01]  /*2f00*/  FFMA R26, R44.reuse, R70, R26 ;  /* 0x000000462c1a7223 */ /* 0x040fe2000000001a */
[----:B------:R-:W-:Y:S01]  /*2f10*/  FFMA R80, R44, R8, R80 ;  /* 0x000000082c507223 */ /* 0x000fe20000000050 */
[C---:B------:R-:W-:Y:S01]  /*2f20*/  FFMA R95, R52.reuse, R69, R95 ;  /* 0x00000045345f7223 */ /* 0x040fe2000000005f */
[C---:B------:R-:W-:Y:S01]  /*2f30*/  FFMA R100, R52.reuse, R70, R100 ;  /* 0x0000004634647223 */ /* 0x040fe20000000064 */
[C---:B------:R-:W-:Y:S01]  /*2f40*/  FFMA R106, R52.reuse, R71, R106 ;  /* 0x00000047346a7223 */ /* 0x040fe2000000006a */
[----:B------:R-:W-:Y:S01]  /*2f50*/  FFMA R39, R52, R8, R39 ;  /* 0x0000000834277223 */ /* 0x000fe20000000027 */
[-C--:B--2---:R-:W-:Y:S01]  /*2f60*/  FFMA R52, R74, R22.reuse, R14 ;  /* 0x000000164a347223 */ /* 0x084fe2000000000e */
[----:B------:R-:W-:Y:S01]  /*2f70*/  FFMA R21, R22, R75, R21 ;  /* 0x0000004b16157223 */ /* 0x000fe20000000015 */
[C---:B------:R-:W-:Y:S01]  /*2f80*/  FFMA R71, R74.reuse, R45, R12 ;  /* 0x0000002d4a477223 */ /* 0x040fe2000000000c */
[----:B------:R-:W-:Y:S01]  /*2f90*/  FFMA R80, R45, R75, R80 ;  /* 0x0000004b2d507223 */ /* 0x000fe20000000050 */
[C---:B------:R-:W-:Y:S01]  /*2fa0*/  FFMA R68, R74.reuse, R19, R16 ;  /* 0x000000134a447223 */ /* 0x040fe20000000010 */
[----:B------:R-:W-:Y:S01]  /*2fb0*/  FFMA R69, R19, R75, R17 ;  /* 0x0000004b13457223 */ /* 0x000fe20000000011 */
[----:B------:R-:W-:Y:S01]  /*2fc0*/  FFMA R106, R74, R53, R106 ;  /* 0x000000354a6a7223 */ /* 0x000fe2000000006a */
[-C--:B------:R-:W-:Y:S01]  /*2fd0*/  FFMA R39, R53, R75.reuse, R39 ;  /* 0x0000004b35277223 */ /* 0x080fe20000000027 */
[----:B------:R-:W-:Y:S01]  /*2fe0*/  FFMA R49, R50, R75, R49 ;  /* 0x0000004b32317223 */ /* 0x000fe20000000031 */
[----:B------:R-:W-:Y:S01]  /*2ff0*/  FFMA R82, R74, R43, R82 ;  /* 0x0000002b4a527223 */ /* 0x000fe20000000052 */
[----:B------:R-:W-:Y:S01]  /*3000*/  FFMA R41, R43, R75, R41 ;  /* 0x0000004b2b297223 */ /* 0x000fe20000000029 */
[-C--:B0-----:R-:W-:Y:S01]  /*3010*/  FFMA R44, R58, R22.reuse, R13 ;  /* 0x000000163a2c7223 */ /* 0x081fe2000000000d */
[----:B------:R-:W-:Y:S01]  /*3020*/  FFMA R20, R22, R59, R20 ;  /* 0x0000003b16147223 */ /* 0x000fe20000000014 */
[----:B------:R-:W0:Y:S01]  /*3030*/  LDS.128 R12, [R2+0x1b0] ;  /* 0x0001b000020c7984 */ /* 0x000e220000000c00 */
[----:B------:R-:W-:Y:S01]  /*3040*/  FFMA R38, R58, R45, R38 ;  /* 0x0000002d3a267223 */ /* 0x000fe20000000026 */
[----:B-1----:R-:W-:Y:S01]  /*3050*/  FFMA R31, R4, R22, R31 ;  /* 0x00000016041f7223 */ /* 0x002fe2000000001f */
[C---:B------:R-:W-:Y:S01]  /*3060*/  FFMA R27, R22.reuse, R5, R27 ;  /* 0x00000005161b7223 */ /* 0x040fe2000000001b */
[CC--:B------:R-:W-:Y:S01]  /*3070*/  FFMA R29, R22.reuse, R6.reuse, R29 ;  /* 0x00000006161d7223 */ /* 0x0c0fe2000000001d */
[----:B------:R-:W-:Y:S01]  /*3080*/  FFMA R34, R22, R7, R34 ;  /* 0x0000000716227223 */ /* 0x000fe20000000022 */
[----:B------:R-:W-:Y:S01]  /*3090*/  FFMA R22, R58, R19, R9 ;  /* 0x000000133a167223 */ /* 0x000fe20000000009 */
[C---:B------:R-:W-:Y:S01]  /*30a0*/  FFMA R93, R45.reuse, R5, R10 ;  /* 0x000000052d5d7223 */ /* 0x040fe2000000000a */
[C---:B------:R-:W-:Y:S01]  /*30b0*/  FFMA R77, R45.reuse, R59, R77 ;  /* 0x0000003b2d4d7223 */ /* 0x040fe2000000004d */
[----:B------:R-:W1:Y:S01]  /*30c0*/  LDS.128 R8, [R2+0xa0] ;  /* 0x0000a00002087984 */ /* 0x000e620000000c00 */
[C---:B------:R-:W-:Y:S01]  /*30d0*/  FFMA R97, R4.reuse, R45, R97 ;  /* 0x0000002d04617223 */ /* 0x040fe20000000061 */
[CC--:B------:R-:W-:Y:S01]  /*30e0*/  FFMA R81, R45.reuse, R6.reuse, R81 ;  /* 0x000000062d517223 */ /* 0x0c0fe20000000051 */
        /* <DEDUP_REMOVED lines=8> */
[-C--:B------:R-:W-:Y:S01]  /*3170*/  FFMA R26, R74, R50.reuse, R18 ;  /* 0x000000324a1a7223 */ /* 0x080fe20000000012 */
[C---:B------:R-:W-:Y:S01]  /*3180*/  FFMA R90, R58.reuse, R43, R90 ;  /* 0x0000002b3a5a7223 */ /* 0x040fe2000000005a */
[----:B------:R-:W-:Y:S01]  /*3190*/  FFMA R67, R43, R59, R67 ;  /* 0x0000003b2b437223 */ /* 0x000fe20000000043 */
[----:B------:R-:W-:Y:S01]  /*31a0*/  FFMA R76, R58, R53, R76 ;  /* 0x000000353a4c7223 */ /* 0x000fe2000000004c */
[----:B------:R-:W-:Y:S01]  /*31b0*/  FFMA R103, R53, R59, R103 ;  /* 0x0000003b35677223 */ /* 0x000fe20000000067 */
[----:B------:R-:W-:Y:S01]  /*31c0*/  FFMA R66, R4, R50, R66 ;  /* 0x0000003204427223 */ /* 0x000fe20000000042 */
[C---:B------:R-:W-:Y:S01]  /*31d0*/  FFMA R63, R50.reuse, R5, R63 ;  /* 0x00000005323f7223 */ /* 0x040fe2000000003f */
[CC--:B------:R-:W-:Y:S01]  /*31e0*/  FFMA R65, R50.reuse, R6.reuse, R65 ;  /* 0x0000000632417223 */ /* 0x0c0fe20000000041 */
[----:B------:R-:W-:Y:S01]  /*31f0*/  FFMA R64, R50, R7, R64 ;  /* 0x0000000732407223 */ /* 0x000fe20000000040 */
[C---:B------:R-:W-:Y:S01]  /*3200*/  FFMA R85, R4.reuse, R43, R85 ;  /* 0x0000002b04557223 */ /* 0x040fe20000000055 */
[C---:B------:R-:W-:Y:S01]  /*3210*/  FFMA R35, R43.reuse, R5, R35 ;  /* 0x000000052b237223 */ /* 0x040fe20000000023 */
[CC--:B------:R-:W-:Y:S01]  /*3220*/  FFMA R83, R43.reuse, R6.reuse, R83 ;  /* 0x000000062b537223 */ /* 0x0c0fe20000000053 */
[----:B------:R-:W-:Y:S01]  /*3230*/  FFMA R86, R43, R7, R86 ;  /* 0x000000072b567223 */ /* 0x000fe20000000056 */
[----:B------:R-:W-:Y:S01]  /*3240*/  FFMA R104, R4, R53, R104 ;  /* 0x0000003504687223 */ /* 0x000fe20000000068 */
[C---:B------:R-:W-:Y:S01]  /*3250*/  FFMA R105, R53.reuse, R5, R105 ;  /* 0x0000000535697223 */ /* 0x040fe20000000069 */
[C---:B------:R-:W-:Y:S01]  /*3260*/  FFMA R95, R53.reuse, R6, R95 ;  /* 0x00000006355f7223 */ /* 0x040fe2000000005f */
[----:B------:R-:W-:Y:S01]  /*3270*/  FFMA R100, R53, R7, R100 ;  /* 0x0000000735647223 */ /* 0x000fe20000000064 */
[----:B------:R-:W2:Y:S01]  /*3280*/  LDS.128 R16, [R3+0xe30] ;  /* 0x000e300003107984 */ /* 0x000ea20000000c00 */
        /* <DEDUP_REMOVED lines=13> */
[C---:B------:R-:W-:Y:S01]  /*3360*/  FFMA R79, R8.reuse, R7, R79 ;  /* 0x00000007084f7223 */ /* 0x040fe2000000004f */
[C---:B------:R-:W-:Y:S01]  /*3370*/  FFMA R78, R8.reuse, R74, R78 ;  /* 0x0000004a084e7223 */ /* 0x040fe2000000004e */
[----:B------:R-:W-:Y:S01]  /*3380*/  FFMA R30, R8, R75, R30 ;  /* 0x0000004b081e7223 */ /* 0x000fe2000000001e */
[----:B------:R-:W0:Y:S04]  /*3390*/  LDS.128 R56, [R3+0xe20] ;  /* 0x000e200003387984 */ /* 0x000e280000000c00 */
[----:B------:R-:W1:Y:S04]  /*33a0*/  LDS R8, [R3+0xe1c] ;  /* 0x000e1c0003087984 */ /* 0x000e680000000800 */
[----:B------:R-:W3:Y:S01]  /*33b0*/  LDS.128 R4, [R2+0x60] ;  /* 0x0000600002047984 */ /* 0x000ee20000000c00 */
[C---:B--2---:R-:W-:Y:S01]  /*33c0*/  FFMA R34, R16.reuse, R23, R34 ;  /* 0x0000001710227223 */ /* 0x044fe20000000022 */
[C---:B------:R-:W-:Y:S01]  /*33d0*/  FFMA R52, R23.reuse, R17, R52 ;  /* 0x0000001117347223 */ /* 0x040fe20000000034 */
[-C--:B------:R-:W-:Y:S01]  /*33e0*/  FFMA R21, R23, R18.reuse, R21 ;  /* 0x0000001217157223 */ /* 0x080fe20000000015 */
[C---:B------:R-:W-:Y:S01]  /*33f0*/  FFMA R79, R16.reuse, R9, R79 ;  /* 0x00000009104f7223 */ /* 0x040fe2000000004f */
[C---:B------:R-:W-:Y:S01]  /*3400*/  FFMA R78, R9.reuse, R17, R78 ;  /* 0x00000011094e7223 */ /* 0x040fe2000000004e */
[-C--:B------:R-:W-:Y:S01]  /*3410*/  FFMA R30, R9, R18.reuse, R30 ;  /* 0x00000012091e7223 */ /* 0x080fe2000000001e */
[C---:B------:R-:W-:Y:S01]  /*3420*/  FFMA R53, R16.reuse, R13, R42 ;  /* 0x0000000d10357223 */ /* 0x040fe2000000002a */
[CC--:B------:R-:W-:Y:S01]  /*3430*/  FFMA R88, R13.reuse, R17.reuse, R88 ;  /* 0x000000110d587223 */ /* 0x0c0fe20000000058 */
[----:B------:R-:W-:Y:S01]  /*3440*/  FFMA R89, R13, R18, R89 ;  /* 0x000000120d597223 */ /* 0x000fe20000000059 */
[----:B------:R-:W-:Y:S01]  /*3450*/  FFMA R45, R16, R46, R45 ;  /* 0x0000002e102d7223 */ /* 0x000fe2000000002d */
[C---:B------:R-:W-:Y:S01]  /*3460*/  FFMA R71, R46.reuse, R17, R71 ;  /* 0x000000112e477223 */ /* 0x040fe20000000047 */
[----:B------:R-:W-:Y:S01]  /*3470*/  FFMA R80, R46, R18, R80 ;  /* 0x000000122e507223 */ /* 0x000fe20000000050 */
[C---:B------:R-:W-:Y:S01]  /*3480*/  FFMA R64, R16.reuse, R51, R64 ;  /* 0x0000003310407223 */ /* 0x040fe20000000040 */
[-C--:B------:R-:W-:Y:S01]  /*3490*/  FFMA R26, R51, R17.reuse, R26 ;  /* 0x00000011331a7223 */ /* 0x080fe2000000001a */
[----:B------:R-:W-:Y:S01]  /*34a0*/  FFMA R100, R16, R54, R100 ;  /* 0x0000003610647223 */ /* 0x000fe20000000064 */
[C---:B------:R-:W-:Y:S01]  /*34b0*/  FFMA R106, R54.reuse, R17, R106 ;  /* 0x00000011366a7223 */ /* 0x040fe2000000006a */
[----:B------:R-:W-:Y:S01]  /*34c0*/  FFMA R39, R54, R18, R39 ;  /* 0x0000001236277223 */ /* 0x000fe20000000027 */
[----:B0-----:R-:W-:Y:S01]  /*34d0*/  FFMA R20, R56, R23, R20 ;  /* 0x0000001738147223 */ /* 0x001fe20000000014 */
[C---:B------:R-:W-:Y:S01]  /*34e0*/  FFMA R31, R23.reuse, R57, R31 ;  /* 0x00000039171f7223 */ /* 0x040fe2000000001f */
[CC--:B------:R-:W-:Y:S01]  /*34f0*/  FFMA R27, R23.reuse, R58.reuse, R27 ;  /* 0x0000003a171b7223 */ /* 0x0c0fe2000000001b */
[----:B------:R-:W-:Y:S01]  /*3500*/  FFMA R29, R23, R59, R29 ;  /* 0x0000003b171d7223 */ /* 0x000fe2000000001d */
[C---:B-1----:R-:W-:Y:S01]  /*3510*/  FFMA R44, R8.reuse, R23, R44 ;  /* 0x00000017082c7223 */ /* 0x042fe2000000002c */
[-C--:B------:R-:W-:Y:S01]  /*3520*/  FFMA R25, R8, R9.reuse, R25 ;  /* 0x0000000908197223 */ /* 0x080fe20000000019 */
[----:B------:R-:W-:Y:S01]  /*3530*/  FFMA R12, R56, R9, R72 ;  /* 0x00000009380c7223 */ /* 0x000fe20000000048 */
[C---:B------:R-:W-:Y:S01]  /*3540*/  FFMA R84, R9.reuse, R57, R84 ;  /* 0x0000003909547223 */ /* 0x040fe20000000054 */
[CC--:B------:R-:W-:Y:S01]  /*3550*/  FFMA R96, R9.reuse, R58.reuse, R96 ;  /* 0x0000003a09607223 */ /* 0x0c0fe20000000060 */
[----:B------:R-:W-:Y:S01]  /*3560*/  FFMA R19, R9, R59, R73 ;  /* 0x0000003b09137223 */ /* 0x000fe20000000049 */
[-C--:B------:R-:W-:Y:S01]  /*3570*/  FFMA R91, R8, R13.reuse, R91 ;  /* 0x0000000d085b7223 */ /* 0x080fe2000000005b */
[----:B------:R-:W-:Y:S01]  /*3580*/  FFMA R101, R56, R13, R101 ;  /* 0x0000000d38657223 */ /* 0x000fe20000000065 */
[C---:B------:R-:W-:Y:S01]  /*3590*/  FFMA R102, R13.reuse, R57, R102 ;  /* 0x000000390d667223 */ /* 0x040fe20000000066 */
[CC--:B------:R-:W-:Y:S01]  /*35a0*/  FFMA R92, R13.reuse, R58.reuse, R92 ;  /* 0x0000003a0d5c7223 */ /* 0x0c0fe2000000005c */
[----:B------:R-:W-:Y:S01]  /*35b0*/  FFMA R87, R13, R59, R87 ;  /* 0x0000003b0d577223 */ /* 0x000fe20000000057 */
[----:B------:R-:W0:Y:S01]  /*35c0*/  LDS.128 R72, [R2+0x170] ;  /* 0x0001700002487984 */ /* 0x000e220000000c00 */
[----:B------:R-:W-:Y:S01]  /*35d0*/  FFMA R9, R8, R51, R60 ;  /* 0x0000003308097223 */ /* 0x000fe2000000003c */
[CC--:B------:R-:W-:Y:S01]  /*35e0*/  FFMA R23, R51.reuse, R58.reuse, R63 ;  /* 0x0000003a33177223 */ /* 0x0c0fe2000000003f */
[C---:B---3--:R-:W-:Y:S01]  /*35f0*/  FFMA R13, R4.reuse, R58, R61 ;  /* 0x0000003a040d7223 */ /* 0x048fe2000000003d */
        /* <DEDUP_REMOVED lines=12> */
[-C--:B------:R-:W-:Y:S01]  /*36c0*/  FFMA R104, R54, R57.reuse, R104 ;  /* 0x0000003936687223 */ /* 0x080fe20000000068 */
[----:B------:R-:W2:Y:S01]  /*36d0*/  LDS.128 R48, [R3+0x1020] ;  /* 0x0010200003307984 */ /* 0x000ea20000000c00 */
[C---:B------:R-:W-:Y:S01]  /*36e0*/  FFMA R43, R4.reuse, R57, R70 ;  /* 0x00000039042b7223 */ /* 0x040fe20000000046 */
[C---:B------:R-:W-:Y:S01]  /*36f0*/  FFMA R116, R4.reuse, R17, R68 ;  /* 0x0000001104747223 */ /* 0x040fe20000000044 */
[C---:B------:R-:W-:Y:S01]  /*3700*/  FFMA R117, R4.reuse, R18, R69 ;  /* 0x0000001204757223 */ /* 0x040fe20000000045 */
[-C--:B------:R-:W-:Y:S01]  /*3710*/  FFMA R40, R4, R59.reuse, R40 ;  /* 0x0000003b04287223 */ /* 0x080fe20000000028 */
[----:B------:R-:W-:Y:S01]  /*3720*/  FFMA R76, R8, R54, R76 ;  /* 0x00000036084c7223 */ /* 0x000fe2000000004c */
[C---:B------:R-:W-:Y:S01]  /*3730*/  FFMA R105, R54.reuse, R58, R105 ;  /* 0x0000003a36697223 */ /* 0x040fe20000000069 */
[----:B------:R-:W-:Y:S01]  /*3740*/  FFMA R95, R54, R59, R95 ;  /* 0x0000003b365f7223 */ /* 0x000fe2000000005f */
[----:B------:R-:W-:Y:S01]  /*3750*/  FFMA R103, R56, R54, R103 ;  /* 0x0000003638677223 */ /* 0x000fe20000000067 */
[----:B------:R-:W-:Y:S01]  /*3760*/  FFMA R22, R4, R8, R22 ;  /* 0x0000000804167223 */ /* 0x000fe20000000016 */
[C---:B0-----:R-:W-:Y:S01]  /*3770*/  FFMA R85, R72.reuse, R57, R85 ;  /* 0x0000003948557223 */ /* 0x041fe20000000055 */
[C---:B------:R-:W-:Y:S01]  /*3780*/  FFMA R94, R72.reuse, R16, R86 ;  /* 0x00000010485e7223 */ /* 0x040fe20000000056 */
[C---:B------:R-:W-:Y:S01]  /*3790*/  FFMA R82, R72.reuse, R17, R82 ;  /* 0x0000001148527223 */ /* 0x040fe20000000052 */
[C---:B------:R-:W-:Y:S01]  /*37a0*/  FFMA R99, R72.reuse, R18, R41 ;  /* 0x0000001248637223 */ /* 0x040fe20000000029 */
[C---:B------:R-:W-:Y:S01]  /*37b0*/  FFMA R90, R72.reuse, R8, R90 ;  /* 0x00000008485a7223 */ /* 0x040fe2000000005a */
[----:B------:R-:W-:Y:S01]  /*37c0*/  FFMA R68, R72, R56, R67 ;  /* 0x0000003848447223 */ /* 0x000fe20000000043 */
[----:B-1----:R-:W-:Y:S01]  /*37d0*/  FFMA R57, R60, R10, R19 ;  /* 0x0000000a3c397223 */ /* 0x002fe20000000013 */
[C---:B------:R-:W-:Y:S01]  /*37e0*/  FFMA R69, R72.reuse, R58, R35 ;  /* 0x0000003a48457223 */ /* 0x040fe20000000023 */
[----:B------:R-:W0:Y:S01]  /*37f0*/  LDS.128 R16, [R2+0x20] ;  /* 0x0000200002107984 */ /* 0x000e220000000c00 */
[----:B------:R-:W-:Y:S01]  /*3800*/  FFMA R70, R72, R59, R83 ;  /* 0x0000003b48467223 */ /* 0x000fe20000000053 */
[C---:B------:R-:W-:Y:S01]  /*3810*/  FFMA R86, R47.reuse, R63, R80 ;  /* 0x0000003f2f567223 */ /* 0x040fe20000000050 */
[C---:B------:R-:W-:Y:S01]  /*3820*/  FFMA R58, R10.reuse, R61, R79 ;  /* 0x0000003d0a3a7223 */ /* 0x040fe2000000004f */
[C---:B------:R-:W-:Y:S01]  /*3830*/  FFMA R59, R10.reuse, R62, R78 ;  /* 0x0000003e0a3b7223 */ /* 0x040fe2000000004e */
[----:B------:R-:W-:Y:S01]  /*3840*/  FFMA R30, R10, R63, R30 ;  /* 0x0000003f0a1e7223 */ /* 0x000fe2000000001e */
[C---:B------:R-:W-:Y:S01]  /*3850*/  FFMA R54, R60.reuse, R5, R40 ;  /* 0x000000053c367223 */ /* 0x040fe20000000028 */
[----:B------:R-:W-:Y:S01]  /*3860*/  FFMA R81, R60, R47, R81 ;  /* 0x0000002f3c517223 */ /* 0x000fe20000000051 */
[----:B------:R-:W-:Y:S01]  /*3870*/  FFMA R45, R47, R61, R45 ;  /* 0x0000003d2f2d7223 */ /* 0x000fe2000000002d */
[----:B--2---:R-:W-:Y:S01]  /*3880*/  FFMA R25, R48, R10, R25 ;  /* 0x0000000a30197223 */ /* 0x004fe20000000019 */
[C---:B------:R-:W-:Y:S01]  /*3890*/  FFMA R12, R10.reuse, R49, R12 ;  /* 0x000000310a0c7223 */ /* 0x040fe2000000000c */
[CC--:B------:R-:W-:Y:S01]  /*38a0*/  FFMA R84, R10.reuse, R50.reuse, R84 ;  /* 0x000000320a547223 */ /* 0x0c0fe20000000054 */
[----:B------:R-:W-:Y:S01]  /*38b0*/  FFMA R96, R10, R51, R96 ;  /* 0x000000330a607223 */ /* 0x000fe20000000060 */
[C---:B------:R-:W-:Y:S01]  /*38c0*/  FFMA R80, R48.reuse, R73, R90 ;  /* 0x0000004930507223 */ /* 0x040fe2000000005a */
[C---:B------:R-:W-:Y:S01]  /*38d0*/  FFMA R35, R5.reuse, R49, R42 ;  /* 0x0000003105237223 */ /* 0x040fe2000000002a */
[-C--:B------:R-:W-:Y:S01]  /*38e0*/  FFMA R8, R5, R50.reuse, R43 ;  /* 0x0000003205087223 */ /* 0x080fe2000000002b */
[C---:B------:R-:W-:Y:S01]  /*38f0*/  FFMA R38, R48.reuse, R47, R38 ;  /* 0x0000002f30267223 */ /* 0x040fe20000000026 */
[C---:B------:R-:W-:Y:S01]  /*3900*/  FFMA R10, R47.reuse, R49, R77 ;  /* 0x000000312f0a7223 */ /* 0x040fe2000000004d */
[C---:B------:R-:W-:Y:S01]  /*3910*/  FFMA R97, R47.reuse, R50, R97 ;  /* 0x000000322f617223 */ /* 0x040fe20000000061 */
[C---:B------:R-:W-:Y:S01]  /*3920*/  FFMA R93, R47.reuse, R51, R93 ;  /* 0x000000332f5d7223 */ /* 0x040fe2000000005d */
[----:B------:R-:W-:Y:S01]  /*3930*/  FFMA R67, R47, R62, R71 ;  /* 0x0000003e2f437223 */ /* 0x000fe20000000047 */
[C---:B------:R-:W-:Y:S01]  /*3940*/  FFMA R90, R73.reuse, R50, R85 ;  /* 0x00000032495a7223 */ /* 0x040fe20000000055 */
[----:B------:R-:W-:Y:S01]  /*3950*/  FFMA R91, R48, R14, R91 ;  /* 0x0000000e305b7223 */ /* 0x000fe2000000005b */
[C---:B------:R-:W-:Y:S01]  /*3960*/  FFMA R101, R14.reuse, R49, R101 ;  /* 0x000000310e657223 */ /* 0x040fe20000000065 */
[C---:B------:R-:W-:Y:S01]  /*3970*/  FFMA R102, R14.reuse, R50, R102 ;  /* 0x000000320e667223 */ /* 0x040fe20000000066 */
[----:B------:R-:W-:Y:S01]  /*3980*/  FFMA R92, R14, R51, R92 ;  /* 0x000000330e5c7223 */ /* 0x000fe2000000005c */
[----:B------:R-:W-:Y:S01]  /*3990*/  FFMA R87, R60, R14, R87 ;  /* 0x0000000e3c577223 */ /* 0x000fe20000000057 */
[C---:B------:R-:W-:Y:S01]  /*39a0*/  FFMA R53, R14.reuse, R61, R53 ;  /* 0x0000003d0e357223 */ /* 0x040fe20000000035 */
[CC--:B------:R-:W-:Y:S01]  /*39b0*/  FFMA R88, R14.reuse, R62.reuse, R88 ;  /* 0x0000003e0e587223 */ /* 0x0c0fe20000000058 */
[----:B------:R-:W-:Y:S01]  /*39c0*/  FFMA R89, R14, R63, R89 ;  /* 0x0000003f0e597223 */ /* 0x000fe20000000059 */
[----:B------:R-:W1:Y:S01]  /*39d0*/  LDS.128 R40, [R2+0x130] ;  /* 0x0001300002287984 */ /* 0x000e620000000c00 */
[C---:B------:R-:W-:Y:S01]  /*39e0*/  FFMA R83, R73.reuse, R49, R68 ;  /* 0x0000003149537223 */ /* 0x040fe20000000044 */
[C---:B------:R-:W-:Y:S01]  /*39f0*/  FFMA R47, R73.reuse, R51, R69 ;  /* 0x00000033492f7223 */ /* 0x040fe20000000045 */
[----:B------:R-:W-:Y:S01]  /*3a00*/  FFMA R72, R60, R73, R70 ;  /* 0x000000493c487223 */ /* 0x000fe20000000046 */
[C---:B------:R-:W-:Y:S01]  /*3a10*/  FFMA R85, R73.reuse, R61, R94 ;  /* 0x0000003d49557223 */ /* 0x040fe2000000005e */
[C---:B------:R-:W-:Y:S01]  /*3a20*/  FFMA R82, R73.reuse, R62, R82 ;  /* 0x0000003e49527223 */ /* 0x040fe20000000052 */
[C---:B------:R-:W-:Y:S01]  /*3a30*/  FFMA R14, R48.reuse, R55, R76 ;  /* 0x00000037300e7223 */ /* 0x040fe2000000004c */
[----:B------:R-:W-:Y:S01]  /*3a40*/  FFMA R73, R73, R63, R99 ;  /* 0x0000003f49497223 */ /* 0x000fe20000000063 */
[----:B------:R-:W2:Y:S01]  /*3a50*/  LDS.128 R68, [R3+0x1220] ;  /* 0x0012200003447984 */ /* 0x000ea20000000c00 */
[----:B------:R-:W-:Y:S01]  /*3a60*/  FFMA R22, R48, R5, R22 ;  /* 0x0000000530167223 */ /* 0x000fe20000000016 */
[C---:B0-----:R-:W-:Y:S01]  /*3a70*/  FFMA R44, R16.reuse, R48, R44 ;  /* 0x00000030102c7223 */ /* 0x041fe2000000002c */
[C---:B------:R-:W-:Y:S01]  /*3a80*/  FFMA R20, R16.reuse, R49, R20 ;  /* 0x0000003110147223 */ /* 0x040fe20000000014 */
[----:B------:R-:W0:Y:S01]  /*3a90*/  LDS.128 R76, [R3+0x1230] ;  /* 0x00123000034c7984 */ /* 0x000e220000000c00 */
[C---:B------:R-:W-:Y:S01]  /*3aa0*/  FFMA R99, R16.reuse, R50, R31 ;  /* 0x0000003210637223 */ /* 0x040fe2000000001f */
[C---:B------:R-:W-:Y:S01]  /*3ab0*/  FFMA R27, R16.reuse, R51, R27 ;  /* 0x00000033101b7223 */ /* 0x040fe2000000001b */
[C---:B------:R-:W-:Y:S01]  /*3ac0*/  FFMA R29, R16.reuse, R60, R29 ;  /* 0x0000003c101d7223 */ /* 0x040fe2000000001d */
[C---:B------:R-:W-:Y:S01]  /*3ad0*/  FFMA R94, R16.reuse, R61, R34 ;  /* 0x0000003d105e7223 */ /* 0x040fe20000000022 */
[C---:B------:R-:W-:Y:S01]  /*3ae0*/  FFMA R52, R16.reuse, R62, R52 ;  /* 0x0000003e10347223 */ /* 0x040fe20000000034 */
[----:B------:R-:W-:Y:S01]  /*3af0*/  FFMA R21, R16, R63, R21 ;  /* 0x0000003f10157223 */ /* 0x000fe20000000015 */
[C---:B------:R-:W-:Y:S01]  /*3b00*/  FFMA R103, R55.reuse, R49, R103 ;  /* 0x0000003137677223 */ /* 0x040fe20000000067 */
[----:B------:R-:W3:Y:S01]  /*3b10*/  LDS R16, [R3+0x1240] ;  /* 0x0012400003107984 */ /* 0x000ee20000000800 */
[C---:B------:R-:W-:Y:S01]  /*3b20*/  FFMA R104, R55.reuse, R50, R104 ;  /* 0x0000003237687223 */ /* 0x040fe20000000068 */
[C---:B------:R-:W-:Y:S01]  /*3b30*/  FFMA R105, R55.reuse, R51, R105 ;  /* 0x0000003337697223 */ /* 0x040fe20000000069 */
[----:B------:R-:W-:Y:S01]  /*3b40*/  FFMA R95, R60, R55, R95 ;  /* 0x000000373c5f7223 */ /* 0x000fe2000000005f */
[C---:B------:R-:W-:Y:S01]  /*3b50*/  FFMA R100, R55.reuse, R61, R100 ;  /* 0x0000003d37647223 */ /* 0x040fe20000000064 */
[CC--:B------:R-:W-:Y:S01]  /*3b60*/  FFMA R106, R55.reuse, R62.reuse, R106 ;  /* 0x0000003e376a7223 */ /* 0x0c0fe2000000006a */
[----:B------:R-:W-:Y:S01]  /*3b70*/  FFMA R39, R55, R63, R39 ;  /* 0x0000003f37277223 */ /* 0x000fe20000000027 */
        /* <DEDUP_REMOVED lines=12> */
[----:B--2---:R-:W-:Y:S01]  /*3c40*/  FFMA R31, R69, R17, R44 ;  /* 0x00000011451f7223 */ /* 0x004fe2000000002c */
[C---:B------:R-:W-:Y:S01]  /*3c50*/  FFMA R40, R17.reuse, R70, R20 ;  /* 0x0000004611287223 */ /* 0x040fe20000000014 */
[----:B------:R-:W-:Y:S01]  /*3c60*/  FFMA R44, R17, R71, R99 ;  /* 0x00000047112c7223 */ /* 0x000fe20000000063 */
[----:B------:R-:W-:Y:S01]  /*3c70*/  FFMA R46, R69, R6, R22 ;  /* 0x00000006452e7223 */ /* 0x000fe20000000016 */
[C---:B0-----:R-:W-:Y:S01]  /*3c80*/  FFMA R34, R17.reuse, R77, R29 ;  /* 0x0000004d11227223 */ /* 0x041fe2000000001d */
[----:B------:R-:W-:Y:S01]  /*3c90*/  FFMA R27, R76, R17, R27 ;  /* 0x000000114c1b7223 */ /* 0x000fe2000000001b */
[CC--:B------:R-:W-:Y:S01]  /*3ca0*/  FFMA R29, R17.reuse, R78.reuse, R94 ;  /* 0x0000004e111d7223 */ /* 0x0c0fe2000000005e */
[----:B------:R-:W-:Y:S01]  /*3cb0*/  FFMA R26, R17, R79, R52 ;  /* 0x0000004f111a7223 */ /* 0x000fe20000000034 */
[----:B------:R-:W0:Y:S01]  /*3cc0*/  LDS.128 R48, [R2+0x200] ;  /* 0x0002000002307984 */ /* 0x000e220000000c00 */
[----:B------:R-:W-:Y:S01]  /*3cd0*/  FFMA R62, R41, R78, R64 ;  /* 0x0000004e293e7223 */ /* 0x000fe20000000040 */
[C---:B------:R-:W-:Y:S01]  /*3ce0*/  FFMA R80, R69.reuse, R74, R80 ;  /* 0x0000004a45507223 */ /* 0x040fe20000000050 */
[----:B------:R-:W-:Y:S01]  /*3cf0*/  FFMA R83, R74, R70, R83 ;  /* 0x000000464a537223 */ /* 0x000fe20000000053 */
[----:B---3--:R-:W-:Y:S01]  /*3d00*/  FFMA R17, R16, R17, R21 ;  /* 0x0000001110117223 */ /* 0x008fe20000000015 */
[----:B------:R-:W-:Y:S01]  /*3d10*/  FFMA R90, R74, R71, R90 ;  /* 0x000000474a5a7223 */ /* 0x000fe2000000005a */
[----:B------:R-:W1:Y:S01]  /*3d20*/  LDS.128 R20, [R2+0xf0] ;  /* 0x0000f00002147984 */ /* 0x000e620000000c00 */
        /* <DEDUP_REMOVED lines=13> */
[----:B------:R-:W2:Y:S01]  /*3e00*/  LDS.64 R72, [R3+0x1440] ;  /* 0x0014400003487984 */ /* 0x000ea20000000a00 */
        /* <DEDUP_REMOVED lines=21> */
[C---:B0-----:R-:W-:Y:S01]  /*3f60*/  FFMA R105, R48.reuse, R76, R105 ;  /* 0x0000004c30697223 */ /* 0x041fe20000000069 */
[----:B------:R-:W-:Y:S01]  /*3f70*/  FFMA R95, R48, R77, R95 ;  /* 0x0000004d305f7223 */ /* 0x000fe2000000005f */
[----:B------:R-:W-:Y:S01]  /*3f80*/  FFMA R41, R16, R41, R65 ;  /* 0x0000002910297223 */ /* 0x000fe20000000041 */
[-C--:B------:R-:W-:Y:S01]  /*3f90*/  FFMA R103, R48, R70.reuse, R103 ;  /* 0x0000004630677223 */ /* 0x080fe20000000067 */
        /* <DEDUP_REMOVED lines=9> */
[----:B------:R-:W0:Y:S01]  /*4030*/  LDS.128 R8, [R3+0x1430] ;  /* 0x0014300003087984 */ /* 0x000e220000000c00 */
[C---:B------:R-:W-:Y:S01]  /*4040*/  FFMA R104, R48.reuse, R71, R104 ;  /* 0x0000004730687223 */ /* 0x040fe20000000068 */
[C---:B------:R-:W-:Y:S01]  /*4050*/  FFMA R100, R48.reuse, R78, R100 ;  /* 0x0000004e30647223 */ /* 0x040fe20000000064 */
[----:B------:R-:W-:Y:S01]  /*4060*/  FFMA R106, R48, R79, R106 ;  /* 0x0000004f306a7223 */ /* 0x000fe2000000006a */
[----:B------:R-:W1:Y:S01]  /*4070*/  LDS.64 R14, [R3+0x1428] ;  /* 0x00142800030e7984 */ /* 0x000e620000000a00 */
[----:B--2---:R-:W-:Y:S01]  /*4080*/  FFMA R77, R72, R21, R67 ;  /* 0x00000015484d7223 */ /* 0x004fe20000000043 */
[----:B------:R-:W-:Y:S01]  /*4090*/  FFMA R39, R48, R16, R39 ;  /* 0x0000001030277223 */ /* 0x000fe20000000027 */
[-C--:B------:R-:W-:Y:S01]  /*40a0*/  FFMA R26, R72, R18.reuse, R26 ;  /* 0x00000012481a7223 */ /* 0x080fe2000000001a */
[----:B------:R-:W2:Y:S01]  /*40b0*/  LDS.128 R68, [R2+0xb0] ;  /* 0x0000b00002447984 */ /* 0x000ea20000000c00 */
[-C--:B------:R-:W-:Y:S01]  /*40c0*/  FFMA R17, R18, R73.reuse, R17 ;  /* 0x0000004912117223 */ /* 0x080fe20000000011 */
[----:B------:R-:W-:Y:S01]  /*40d0*/  FFMA R86, R21, R73, R86 ;  /* 0x0000004915567223 */ /* 0x000fe20000000056 */
[C---:B------:R-:W-:Y:S01]  /*40e0*/  FFMA R16, R72.reuse, R7, R13 ;  /* 0x0000000748107223 */ /* 0x040fe2000000000d */
[----:B------:R-:W-:Y:S01]  /*40f0*/  FFMA R106, R72, R49, R106 ;  /* 0x00000031486a7223 */ /* 0x000fe2000000006a */
[-C--:B------:R-:W-:Y:S01]  /*4100*/  FFMA R39, R49, R73.reuse, R39 ;  /* 0x0000004931277223 */ /* 0x080fe20000000027 */
[----:B------:R-:W-:Y:S01]  /*4110*/  FFMA R41, R42, R73, R41 ;  /* 0x000000492a297223 */ /* 0x000fe20000000029 */
[----:B------:R-:W-:Y:S01]  /*4120*/  FFMA R82, R72, R75, R82 ;  /* 0x0000004b48527223 */ /* 0x000fe20000000052 */
[----:B------:R-:W-:Y:S01]  /*4130*/  FFMA R74, R75, R73, R74 ;  /* 0x000000494b4a7223 */ /* 0x000fe2000000004a */
[----:B0-----:R-:W-:Y:S01]  /*4140*/  FFMA R44, R8, R18, R44 ;  /* 0x00000012082c7223 */ /* 0x001fe2000000002c */
[C---:B------:R-:W-:Y:S01]  /*4150*/  FFMA R27, R18.reuse, R9, R27 ;  /* 0x00000009121b7223 */ /* 0x040fe2000000001b */
[C---:B------:R-:W-:Y:S01]  /*4160*/  FFMA R34, R18.reuse, R10, R34 ;  /* 0x0000000a12227223 */ /* 0x040fe20000000022 */
[----:B------:R-:W-:Y:S01]  /*4170*/  FFMA R29, R18, R11, R29 ;  /* 0x0000000b121d7223 */ /* 0x000fe2000000001d */
[CC--:B-1----:R-:W-:Y:S01]  /*4180*/  FFMA R76, R21.reuse, R15.reuse, R64 ;  /* 0x0000000f154c7223 */ /* 0x0c2fe20000000040 */
[----:B------:R-:W-:Y:S01]  /*4190*/  FFMA R31, R14, R18, R31 ;  /* 0x000000120e1f7223 */ /* 0x000fe2000000001f */
[----:B------:R-:W0:Y:S01]  /*41a0*/  LDS.128 R64, [R2+0x1c0] ;  /* 0x0001c00002407984 */ /* 0x000e220000000c00 */
[----:B------:R-:W-:Y:S01]  /*41b0*/  FFMA R40, R18, R15, R40 ;  /* 0x0000000f12287223 */ /* 0x000fe20000000028 */
[-C--:B------:R-:W-:Y:S01]  /*41c0*/  FFMA R38, R14, R21.reuse, R38 ;  /* 0x000000150e267223 */ /* 0x080fe20000000026 */
[----:B------:R-:W-:Y:S01]  /*41d0*/  FFMA R97, R8, R21, R97 ;  /* 0x0000001508617223 */ /* 0x000fe20000000061 */
        /* <DEDUP_REMOVED lines=18> */
[----:B------:R-:W-:Y:S01]  /*4300*/  FFMA R80, R14, R75, R80 ;  /* 0x0000004b0e507223 */ /* 0x000fe20000000050 */
[CC--:B------:R-:W-:Y:S01]  /*4310*/  FFMA R83, R75.reuse, R15.reuse, R83 ;  /* 0x0000000f4b537223 */ /* 0x0c0fe20000000053 */
[C---:B--2---:R-:W-:Y:S01]  /*4320*/  FFMA R25, R68.reuse, R14, R25 ;  /* 0x0000000e44197223 */ /* 0x044fe20000000019 */
[----:B------:R-:W-:Y:S01]  /*4330*/  FFMA R49, R68, R15, R12 ;  /* 0x0000000f44317223 */ /* 0x000fe2000000000c */
[----:B------:R-:W1:Y:S01]  /*4340*/  LDS.128 R4, [R3+0x1640] ;  /* 0x0016400003047984 */ /* 0x000e620000000c00 */
[-C--:B------:R-:W-:Y:S01]  /*4350*/  FFMA R45, R72, R42.reuse, R61 ;  /* 0x0000002a482d7223 */ /* 0x080fe2000000003d */
[----:B------:R-:W-:Y:S01]  /*4360*/  FFMA R55, R8, R42, R55 ;  /* 0x0000002a08377223 */ /* 0x000fe20000000037 */
[CC--:B------:R-:W-:Y:S01]  /*4370*/  FFMA R78, R42.reuse, R9.reuse, R63 ;  /* 0x000000092a4e7223 */ /* 0x0c0fe2000000003f */
[----:B------:R-:W-:Y:S01]  /*4380*/  FFMA R79, R42, R10, R60 ;  /* 0x0000000a2a4f7223 */ /* 0x000fe2000000003c */
[C---:B------:R-:W-:Y:S01]  /*4390*/  FFMA R84, R68.reuse, R8, R84 ;  /* 0x0000000844547223 */ /* 0x040fe20000000054 */
[C---:B------:R-:W-:Y:S01]  /*43a0*/  FFMA R96, R68.reuse, R9, R96 ;  /* 0x0000000944607223 */ /* 0x040fe20000000060 */
[C---:B------:R-:W-:Y:S01]  /*43b0*/  FFMA R57, R68.reuse, R10, R57 ;  /* 0x0000000a44397223 */ /* 0x040fe20000000039 */
[C---:B------:R-:W-:Y:S01]  /*43c0*/  FFMA R58, R68.reuse, R11, R58 ;  /* 0x0000000b443a7223 */ /* 0x040fe2000000003a */
[C---:B------:R-:W-:Y:S01]  /*43d0*/  FFMA R59, R68.reuse, R72, R59 ;  /* 0x00000048443b7223 */ /* 0x040fe2000000003b */
[----:B------:R-:W-:Y:S01]  /*43e0*/  FFMA R30, R68, R73, R30 ;  /* 0x00000049441e7223 */ /* 0x000fe2000000001e */
[----:B------:R-:W2:Y:S01]  /*43f0*/  LDS R7, [R3+0x162c] ;  /* 0x00162c0003077984 */ /* 0x000ea20000000800 */
[----:B------:R-:W-:Y:S01]  /*4400*/  FFMA R42, R42, R11, R62 ;  /* 0x0000000b2a2a7223 */ /* 0x000fe2000000003e */
[----:B------:R-:W-:Y:S01]  /*4410*/  FFMA R90, R8, R75, R90 ;  /* 0x0000004b085a7223 */ /* 0x000fe2000000005a */
[C---:B0-----:R-:W-:Y:S01]  /*4420*/  FFMA R91, R64.reuse, R14, R91 ;  /* 0x0000000e405b7223 */ /* 0x041fe2000000005b */
[C---:B------:R-:W-:Y:S01]  /*4430*/  FFMA R101, R64.reuse, R15, R101 ;  /* 0x0000000f40657223 */ /* 0x040fe20000000065 */
[C---:B------:R-:W-:Y:S01]  /*4440*/  FFMA R47, R75.reuse, R9, R47 ;  /* 0x000000094b2f7223 */ /* 0x040fe2000000002f */
[----:B------:R-:W0:Y:S01]  /*4450*/  LDS.128 R12, [R3+0x1630] ;  /* 0x00163000030c7984 */ /* 0x000e220000000c00 */
[C---:B------:R-:W-:Y:S01]  /*4460*/  FFMA R94, R75.reuse, R10, R94 ;  /* 0x0000000a4b5e7223 */ /* 0x040fe2000000005e */
[----:B------:R-:W-:Y:S01]  /*4470*/  FFMA R85, R75, R11, R85 ;  /* 0x0000000b4b557223 */ /* 0x000fe20000000055 */
[C---:B------:R-:W-:Y:S01]  /*4480*/  FFMA R102, R64.reuse, R8, R102 ;  /* 0x0000000840667223 */ /* 0x040fe20000000066 */
[C---:B------:R-:W-:Y:S01]  /*4490*/  FFMA R92, R64.reuse, R9, R92 ;  /* 0x00000009405c7223 */ /* 0x040fe2000000005c */
[C---:B------:R-:W-:Y:S01]  /*44a0*/  FFMA R87, R64.reuse, R10, R87 ;  /* 0x0000000a40577223 */ /* 0x040fe20000000057 */
[C---:B------:R-:W-:Y:S01]  /*44b0*/  FFMA R68, R64.reuse, R11, R53 ;  /* 0x0000000b40447223 */ /* 0x040fe20000000035 */
[C---:B------:R-:W-:Y:S01]  /*44c0*/  FFMA R88, R64.reuse, R72, R88 ;  /* 0x0000004840587223 */ /* 0x040fe20000000058 */
[----:B------:R-:W3:Y:S01]  /*44d0*/  LDS.128 R8, [R2+0x70] ;  /* 0x0000700002087984 */ /* 0x000ee20000000c00 */
[----:B------:R-:W-:-:S03]  /*44e0*/  FFMA R89, R64, R73, R89 ;  /* 0x0000004940597223 */ /* 0x000fc60000000059 */
[----:B------:R-:W4:Y:S01]  /*44f0*/  LDS.128 R60, [R2+0x180] ;  /* 0x00018000023c7984 */ /* 0x000f220000000c00 */
[C---:B-1----:R-:W-:Y:S01]  /*4500*/  FFMA R68, R4.reuse, R65, R68 ;  /* 0x0000004104447223 */ /* 0x042fe20000000044 */
[C---:B------:R-:W-:Y:S01]  /*4510*/  FFMA R88, R65.reuse, R5, R88 ;  /* 0x0000000541587223 */ /* 0x040fe20000000058 */
[-C--:B------:R-:W-:Y:S01]  /*4520*/  FFMA R89, R65, R6.reuse, R89 ;  /* 0x0000000641597223 */ /* 0x080fe20000000059 */
[C---:B------:R-:W-:Y:S01]  /*4530*/  FFMA R72, R4.reuse, R69, R58 ;  /* 0x0000004504487223 */ /* 0x040fe2000000003a */
[C---:B------:R-:W-:Y:S01]  /*4540*/  FFMA R73, R69.reuse, R5, R59 ;  /* 0x0000000545497223 */ /* 0x040fe2000000003b */
[-C--:B------:R-:W-:Y:S01]  /*4550*/  FFMA R30, R69, R6.reuse, R30 ;  /* 0x00000006451e7223 */ /* 0x080fe2000000001e */
[-C--:B------:R-:W-:Y:S01]  /*4560*/  FFMA R107, R43, R6.reuse, R41 ;  /* 0x000000062b6b7223 */ /* 0x080fe20000000029 */
[C---:B------:R-:W-:Y:S01]  /*4570*/  FFMA R29, R4.reuse, R19, R29 ;  /* 0x00000013041d7223 */ /* 0x040fe2000000001d */
[C---:B------:R-:W-:Y:S01]  /*4580*/  FFMA R26, R19.reuse, R5, R26 ;  /* 0x00000005131a7223 */ /* 0x040fe2000000001a */
[----:B------:R-:W-:Y:S01]  /*4590*/  FFMA R64, R19, R6, R17 ;  /* 0x0000000613407223 */ /* 0x000fe20000000011 */
[-C--:B------:R-:W-:Y:S01]  /*45a0*/  FFMA R99, R4, R22.reuse, R99 ;  /* 0x0000001604637223 */ /* 0x080fe20000000063 */
[C---:B--2---:R-:W-:Y:S01]  /*45b0*/  FFMA R91, R7.reuse, R65, R91 ;  /* 0x00000041075b7223 */ /* 0x044fe2000000005b */
[C---:B------:R-:W-:Y:S01]  /*45c0*/  FFMA R25, R7.reuse, R69, R25 ;  /* 0x0000004507197223 */ /* 0x040fe20000000019 */
[C---:B------:R-:W-:Y:S01]  /*45d0*/  FFMA R31, R7.reuse, R19, R31 ;  /* 0x00000013071f7223 */ /* 0x040fe2000000001f */
[----:B------:R-:W-:Y:S01]  /*45e0*/  FFMA R38, R7, R22, R38 ;  /* 0x0000001607267223 */ /* 0x000fe20000000026 */
[C---:B------:R-:W-:Y:S01]  /*45f0*/  FFMA R77, R22.reuse, R5, R77 ;  /* 0x00000005164d7223 */ /* 0x040fe2000000004d */
[----:B------:R-:W-:Y:S01]  /*4600*/  FFMA R86, R22, R6, R86 ;  /* 0x0000000616567223 */ /* 0x000fe20000000056 */
[C---:B0-----:R-:W-:Y:S01]  /*4610*/  FFMA R53, R12.reuse, R19, R40 ;  /* 0x000000130c357223 */ /* 0x041fe20000000028 */
        /* <DEDUP_REMOVED lines=13> */
[C---:B---3--:R-:W-:Y:S01]  /*46f0*/  FFMA R20, R8.reuse, R5, R16 ;  /* 0x0000000508147223 */ /* 0x048fe20000000010 */
[C---:B------:R-:W-:Y:S01]  /*4700*/  FFMA R41, R8.reuse, R6, R18 ;  /* 0x0000000608297223 */ /* 0x040fe20000000012 */
[----:B------:R-:W-:Y:S01]  /*4710*/  FFMA R21, R8, R4, R56 ;  /* 0x0000000408157223 */ /* 0x000fe20000000038 */
[----:B------:R-:W0:Y:S01]  /*4720*/  LDS.128 R16, [R3+0x1830] ;  /* 0x0018300003107984 */ /* 0x000e220000000c00 */
[----:B------:R-:W-:Y:S01]  /*4730*/  FFMA R76, R12, R22, R76 ;  /* 0x000000160c4c7223 */ /* 0x000fe2000000004c */
[C---:B------:R-:W-:Y:S01]  /*4740*/  FFMA R97, R22.reuse, R13, R97 ;  /* 0x0000000d16617223 */ /* 0x040fe20000000061 */
[C---:B------:R-:W-:Y:S01]  /*4750*/  FFMA R93, R22.reuse, R14, R93 ;  /* 0x0000000e165d7223 */ /* 0x040fe2000000005d */
[----:B------:R-:W1:Y:S01]  /*4760*/  LDS.128 R56, [R3+0x1840] ;  /* 0x0018400003387984 */ /* 0x000e620000000c00 */
[----:B------:R-:W-:Y:S01]  /*4770*/  FFMA R81, R22, R15, R81 ;  /* 0x0000000f16517223 */ /* 0x000fe20000000051 */
[C---:B------:R-:W-:Y:S01]  /*4780*/  FFMA R46, R8.reuse, R7, R46 ;  /* 0x00000007082e7223 */ /* 0x040fe2000000002e */
[C---:B------:R-:W-:Y:S01]  /*4790*/  FFMA R22, R8.reuse, R12, R35 ;  /* 0x0000000c08167223 */ /* 0x040fe20000000023 */
[C---:B------:R-:W-:Y:S01]  /*47a0*/  FFMA R52, R8.reuse, R13, R52 ;  /* 0x0000000d08347223 */ /* 0x040fe20000000034 */
[CC--:B------:R-:W-:Y:S01]  /*47b0*/  FFMA R48, R8.reuse, R14.reuse, R48 ;  /* 0x0000000e08307223 */ /* 0x0c0fe20000000030 */
[----:B------:R-:W-:Y:S01]  /*47c0*/  FFMA R54, R8, R15, R54 ;  /* 0x0000000f08367223 */ /* 0x000fe20000000036 */
[C---:B------:R-:W-:Y:S01]  /*47d0*/  FFMA R98, R12.reuse, R43, R98 ;  /* 0x0000002b0c627223 */ /* 0x040fe20000000062 */
[CC--:B------:R-:W-:Y:S01]  /*47e0*/  FFMA R55, R43.reuse, R13.reuse, R55 ;  /* 0x0000000d2b377223 */ /* 0x0c0fe20000000037 */
[C---:B------:R-:W-:Y:S01]  /*47f0*/  FFMA R78, R43.reuse, R14, R78 ;  /* 0x0000000e2b4e7223 */ /* 0x040fe2000000004e */
[----:B------:R-:W-:Y:S01]  /*4800*/  FFMA R103, R12, R50, R103 ;  /* 0x000000320c677223 */ /* 0x000fe20000000067 */
[CC--:B------:R-:W-:Y:S01]  /*4810*/  FFMA R104, R50.reuse, R13.reuse, R104 ;  /* 0x0000000d32687223 */ /* 0x0c0fe20000000068 */
[----:B------:R-:W-:Y:S01]  /*4820*/  FFMA R105, R50, R14, R105 ;  /* 0x0000000e32697223 */ /* 0x000fe20000000069 */
[C---:B----4-:R-:W-:Y:S01]  /*4830*/  FFMA R83, R60.reuse, R12, R83 ;  /* 0x0000000c3c537223 */ /* 0x050fe20000000053 */
[C---:B------:R-:W-:Y:S01]  /*4840*/  FFMA R90, R60.reuse, R13, R90 ;  /* 0x0000000d3c5a7223 */ /* 0x040fe2000000005a */
[----:B------:R-:W-:Y:S01]  /*4850*/  FFMA R47, R60, R14, R47 ;  /* 0x0000000e3c2f7223 */ /* 0x000fe2000000002f */
[C---:B------:R-:W-:Y:S01]  /*4860*/  FFMA R75, R4.reuse, R43, R42 ;  /* 0x0000002b044b7223 */ /* 0x040fe2000000002a */
[CC--:B------:R-:W-:Y:S01]  /*4870*/  FFMA R45, R43.reuse, R5.reuse, R45 ;  /* 0x000000052b2d7223 */ /* 0x0c0fe2000000002d */
[----:B------:R-:W-:Y:S01]  /*4880*/  FFMA R100, R4, R50, R100 ;  /* 0x0000003204647223 */ /* 0x000fe20000000064 */
[C---:B------:R-:W-:Y:S01]  /*4890*/  FFMA R106, R50.reuse, R5, R106 ;  /* 0x00000005326a7223 */ /* 0x040fe2000000006a */
[----:B------:R-:W-:Y:S01]  /*48a0*/  FFMA R39, R50, R6, R39 ;  /* 0x0000000632277223 */ /* 0x000fe20000000027 */
[C---:B------:R-:W-:Y:S01]  /*48b0*/  FFMA R80, R60.reuse, R7, R80 ;  /* 0x000000073c507223 */ /* 0x040fe20000000050 */
[C---:B------:R-:W-:Y:S01]  /*48c0*/  FFMA R12, R60.reuse, R4, R85 ;  /* 0x000000043c0c7223 */ /* 0x040fe20000000055 */
[C---:B------:R-:W-:Y:S01]  /*48d0*/  FFMA R13, R60.reuse, R5, R82 ;  /* 0x000000053c0d7223 */ /* 0x040fe20000000052 */
[C---:B------:R-:W-:Y:S01]  /*48e0*/  FFMA R14, R60.reuse, R6, R74 ;  /* 0x000000063c0e7223 */ /* 0x040fe2000000004a */
[-C--:B------:R-:W-:Y:S01]  /*48f0*/  FFMA R79, R43, R15.reuse, R79 ;  /* 0x0000000f2b4f7223 */ /* 0x080fe2000000004f */
[-C--:B------:R-:W-:Y:S01]  /*4900*/  FFMA R94, R60, R15.reuse, R94 ;  /* 0x0000000f3c5e7223 */ /* 0x080fe2000000005e */
[----:B------:R-:W-:Y:S01]  /*4910*/  FFMA R95, R50, R15, R95 ;  /* 0x0000000f325f7223 */ /* 0x000fe2000000005f */
[----:B0-----:R-:W-:Y:S01]  /*4920*/  FFMA R35, R16, R9, R46 ;  /* 0x0000000910237223 */ /* 0x001fe2000000002e */
[C---:B------:R-:W-:Y:S01]  /*4930*/  FFMA R46, R9.reuse, R17, R22 ;  /* 0x00000011092e7223 */ /* 0x040fe20000000016 */
[C---:B------:R-:W-:Y:S01]  /*4940*/  FFMA R7, R9.reuse, R18, R52 ;  /* 0x0000001209077223 */ /* 0x040fe20000000034 */
[C---:B------:R-:W-:Y:S01]  /*4950*/  FFMA R8, R9.reuse, R19, R48 ;  /* 0x0000001309087223 */ /* 0x040fe20000000030 */
[C---:B-1----:R-:W-:Y:S01]  /*4960*/  FFMA R6, R56.reuse, R9, R54 ;  /* 0x0000000938067223 */ /* 0x042fe20000000036 */
[C---:B------:R-:W-:Y:S01]  /*4970*/  FFMA R5, R9.reuse, R57, R21 ;  /* 0x0000003909057223 */ /* 0x040fe20000000015 */
[C---:B------:R-:W-:Y:S01]  /*4980*/  FFMA R4, R9.reuse, R58, R20 ;  /* 0x0000003a09047223 */ /* 0x040fe20000000014 */
[----:B------:R-:W-:Y:S01]  /*4990*/  FFMA R9, R9, R59, R41 ;  /* 0x0000003b09097223 */ /* 0x000fe20000000029 */
[----:B------:R-:W-:Y:S01]  /*49a0*/  FFMA R48, R56, R70, R40 ;  /* 0x0000004638307223 */ /* 0x000fe20000000028 */
[----:B------:R-:W-:Y:S01]  /*49b0*/  FFMA R38, R16, R23, R38 ;  /* 0x0000001710267223 */ /* 0x000fe20000000026 */
[C---:B------:R-:W-:Y:S01]  /*49c0*/  FFMA R76, R23.reuse, R17, R76 ;  /* 0x00000011174c7223 */ /* 0x040fe2000000004c */
[C---:B------:R-:W-:Y:S01]  /*49d0*/  FFMA R97, R23.reuse, R18, R97 ;  /* 0x0000001217617223 */ /* 0x040fe20000000061 */
[C---:B------:R-:W-:Y:S01]  /*49e0*/  FFMA R93, R23.reuse, R19, R93 ;  /* 0x00000013175d7223 */ /* 0x040fe2000000005d */
[----:B------:R-:W-:Y:S01]  /*49f0*/  FFMA R81, R56, R23, R81 ;  /* 0x0000001738517223 */ /* 0x000fe20000000051 */
[C---:B------:R-:W-:Y:S01]  /*4a00*/  FFMA R99, R23.reuse, R57, R99 ;  /* 0x0000003917637223 */ /* 0x040fe20000000063 */
[C---:B------:R-:W-:Y:S01]  /*4a10*/  FFMA R77, R23.reuse, R58, R77 ;  /* 0x0000003a174d7223 */ /* 0x040fe2000000004d */
[----:B------:R-:W-:Y:S01]  /*4a20*/  FFMA R86, R23, R59, R86 ;  /* 0x0000003b17567223 */ /* 0x000fe20000000056 */
[----:B------:R-:W0:Y:S01]  /*4a30*/  LDS.128 R40, [R2+0x140] ;  /* 0x0001400002287984 */ /* 0x000e220000000c00 */
[----:B------:R-:W-:Y:S01]  /*4a40*/  FFMA R25, R16, R70, R25 ;  /* 0x0000004610197223 */ /* 0x000fe20000000019 */
[C---:B------:R-:W-:Y:S01]  /*4a50*/  FFMA R49, R70.reuse, R17, R49 ;  /* 0x0000001146317223 */ /* 0x040fe20000000031 */
[C---:B------:R-:W-:Y:S01]  /*4a60*/  FFMA R84, R70.reuse, R18, R84 ;  /* 0x0000001246547223 */ /* 0x040fe20000000054 */
[----:B------:R-:W1:Y:S01]  /*4a70*/  LDS.128 R20, [R2+0x30] ;  /* 0x0000300002147984 */ /* 0x000e620000000c00 */
[C---:B------:R-:W-:Y:S01]  /*4a80*/  FFMA R96, R70.reuse, R19, R96 ;  /* 0x0000001346607223 */ /* 0x040fe20000000060 */
        /* <DEDUP_REMOVED lines=17> */
[-C--:B------:R-:W-:Y:S01]  /*4ba0*/  FFMA R89, R66, R59.reuse, R89 ;  /* 0x0000003b42597223 */ /* 0x080fe20000000059 */
[----:B------:R-:W-:Y:S01]  /*4bb0*/  FFMA R61, R61, R59, R14 ;  /* 0x0000003b3d3d7223 */ /* 0x000fe2000000000e */
[----:B------:R-:W-:Y:S01]  /*4bc0*/  FFMA R65, R16, R51, R65 ;  /* 0x0000003310417223 */ /* 0x000fe20000000041 */
[----:B------:R-:W2:Y:S01]  /*4bd0*/  LDS.128 R12, [R3+0x1a30] ;  /* 0x001a3000030c7984 */ /* 0x000ea20000000c00 */
[C---:B------:R-:W-:Y:S01]  /*4be0*/  FFMA R103, R51.reuse, R17, R103 ;  /* 0x0000001133677223 */ /* 0x040fe20000000067 */
[C---:B------:R-:W-:Y:S01]  /*4bf0*/  FFMA R104, R51.reuse, R18, R104 ;  /* 0x0000001233687223 */ /* 0x040fe20000000068 */
[C---:B------:R-:W-:Y:S01]  /*4c00*/  FFMA R105, R51.reuse, R19, R105 ;  /* 0x0000001333697223 */ /* 0x040fe20000000069 */
[----:B------:R-:W3:Y:S01]  /*4c10*/  LDS R12, [R3+0x1a50] ;  /* 0x001a5000030c7984 */ /* 0x000ee20000000800 */
[----:B------:R-:W-:Y:S01]  /*4c20*/  FFMA R95, R56, R51, R95 ;  /* 0x00000033385f7223 */ /* 0x000fe2000000005f */
[C---:B------:R-:W-:Y:S01]  /*4c30*/  FFMA R100, R51.reuse, R57, R100 ;  /* 0x0000003933647223 */ /* 0x040fe20000000064 */
[C---:B------:R-:W-:Y:S01]  /*4c40*/  FFMA R106, R51.reuse, R58, R106 ;  /* 0x0000003a336a7223 */ /* 0x040fe2000000006a */
[----:B------:R-:W-:Y:S01]  /*4c50*/  FFMA R39, R51, R59, R39 ;  /* 0x0000003b33277223 */ /* 0x000fe20000000027 */
[C---:B0-----:R-:W-:Y:S01]  /*4c60*/  FFMA R66, R40.reuse, R18, R55 ;  /* 0x0000001228427223 */ /* 0x041fe20000000037 */
[C---:B------:R-:W-:Y:S01]  /*4c70*/  FFMA R69, R40.reuse, R16, R69 ;  /* 0x0000001028457223 */ /* 0x040fe20000000045 */
[CC--:B------:R-:W-:Y:S01]  /*4c80*/  FFMA R98, R40.reuse, R17.reuse, R98 ;  /* 0x0000001128627223 */ /* 0x0c0fe20000000062 */
[----:B------:R-:W-:Y:S01]  /*4c90*/  FFMA R79, R40, R56, R79 ;  /* 0x00000038284f7223 */ /* 0x000fe2000000004f */
[C---:B-1----:R-:W-:Y:S01]  /*4ca0*/  FFMA R47, R20.reuse, R17, R53 ;  /* 0x00000011142f7223 */ /* 0x042fe20000000035 */
[C---:B------:R-:W-:Y:S01]  /*4cb0*/  FFMA R29, R20.reuse, R57, R29 ;  /* 0x00000039141d7223 */ /* 0x040fe2000000001d */
[----:B------:R-:W0:Y:S01]  /*4cc0*/  LDS.128 R52, [R3+0x1a40] ;  /* 0x001a400003347984 */ /* 0x000e220000000c00 */
[C---:B------:R-:W-:Y:S01]  /*4cd0*/  FFMA R31, R20.reuse, R16, R31 ;  /* 0x00000010141f7223 */ /* 0x040fe2000000001f */
[C---:B------:R-:W-:Y:S01]  /*4ce0*/  FFMA R44, R20.reuse, R18, R44 ;  /* 0x00000012142c7223 */ /* 0x040fe2000000002c */
        /* <DEDUP_REMOVED lines=8> */
[----:B--2---:R-:W-:Y:S01]  /*4d70*/  FFMA R27, R13, R21, R31 ;  /* 0x000000150d1b7223 */ /* 0x004fe2000000001f */
[C---:B------:R-:W-:Y:S01]  /*4d80*/  FFMA R20, R21.reuse, R14, R47 ;  /* 0x0000000e15147223 */ /* 0x040fe2000000002f */
[-C--:B------:R-:W-:Y:S01]  /*4d90*/  FFMA R19, R21, R15.reuse, R44 ;  /* 0x0000000f15137223 */ /* 0x080fe2000000002c */
[CC--:B------:R-:W-:Y:S01]  /*4da0*/  FFMA R35, R13.reuse, R10.reuse, R35 ;  /* 0x0000000a0d237223 */ /* 0x0c0fe20000000023 */
[----:B------:R-:W-:Y:S01]  /*4db0*/  FFMA R7, R10, R15, R7 ;  /* 0x0000000f0a077223 */ /* 0x000fe20000000007 */
[----:B---3--:R-:W-:Y:S01]  /*4dc0*/  FFMA R9, R12, R10, R9 ;  /* 0x0000000a0c097223 */ /* 0x008fe20000000009 */
[----:B------:R-:W-:Y:S01]  /*4dd0*/  FFMA R25, R13, R71, R25 ;  /* 0x000000470d197223 */ /* 0x000fe20000000019 */
[----:B------:R-:W-:Y:S01]  /*4de0*/  FFMA R84, R71, R15, R84 ;  /* 0x0000000f47547223 */ /* 0x000fe20000000054 */
[----:B------:R-:W-:Y:S01]  /*4df0*/  FFMA R90, R13, R41, R69 ;  /* 0x000000290d5a7223 */ /* 0x000fe20000000045 */
[C---:B------:R-:W-:Y:S01]  /*4e00*/  FFMA R98, R41.reuse, R14, R98 ;  /* 0x0000000e29627223 */ /* 0x040fe20000000062 */
[-C--:B------:R-:W-:Y:S01]  /*4e10*/  FFMA R66, R41, R15.reuse, R66 ;  /* 0x0000000f29427223 */ /* 0x080fe20000000042 */
[C---:B------:R-:W-:Y:S01]  /*4e20*/  FFMA R82, R13.reuse, R62, R82 ;  /* 0x0000003e0d527223 */ /* 0x040fe20000000052 */
[C---:B------:R-:W-:Y:S01]  /*4e30*/  FFMA R69, R62.reuse, R15, R83 ;  /* 0x0000000f3e457223 */ /* 0x040fe20000000053 */
[----:B------:R-:W-:Y:S01]  /*4e40*/  FFMA R91, R13, R67, R91 ;  /* 0x000000430d5b7223 */ /* 0x000fe2000000005b */
[-C--:B------:R-:W-:Y:S01]  /*4e50*/  FFMA R85, R62, R14.reuse, R85 ;  /* 0x0000000e3e557223 */ /* 0x080fe20000000055 */
[C---:B------:R-:W-:Y:S01]  /*4e60*/  FFMA R101, R67.reuse, R14, R101 ;  /* 0x0000000e43657223 */ /* 0x040fe20000000065 */
[----:B------:R-:W-:Y:S01]  /*4e70*/  FFMA R102, R67, R15, R102 ;  /* 0x0000000f43667223 */ /* 0x000fe20000000066 */
[----:B------:R-:W-:Y:S01]  /*4e80*/  FFMA R89, R12, R67, R89 ;  /* 0x000000430c597223 */ /* 0x000fe20000000059 */
[C---:B0-----:R-:W-:Y:S01]  /*4e90*/  FFMA R16, R21.reuse, R54, R29 ;  /* 0x0000003615107223 */ /* 0x041fe2000000001d */
[----:B------:R-:W-:Y:S01]  /*4ea0*/  FFMA R18, R52, R21, R50 ;  /* 0x0000001534127223 */ /* 0x000fe20000000032 */
        /* <DEDUP_REMOVED lines=9> */
[C---:B------:R-:W-:Y:S01]  /*4f40*/  FFMA R10, R71.reuse, R53, R48 ;  /* 0x00000035470a7223 */ /* 0x040fe20000000030 */
[----:B------:R-:W0:Y:S01]  /*4f50*/  LDS.128 R44, [R2+0x100] ;  /* 0x00010000022c7984 */ /* 0x000e220000000c00 */
[C---:B------:R-:W-:Y:S01]  /*4f60*/  FFMA R75, R71.reuse, R55, R73 ;  /* 0x00000037474b7223 */ /* 0x040fe20000000049 */
[-C--:B------:R-:W-:Y:S01]  /*4f70*/  FFMA R73, R12, R71.reuse, R30 ;  /* 0x000000470c497223 */ /* 0x080fe2000000001e */
[C---:B------:R-:W-:Y:S01]  /*4f80*/  FFMA R96, R52.reuse, R71, R96 ;  /* 0x0000004734607223 */ /* 0x040fe20000000060 */
[----:B------:R-:W1:Y:S01]  /*4f90*/  LDS.128 R48, [R2+0x210] ;  /* 0x0002100002307984 */ /* 0x000e620000000c00 */
[-C--:B------:R-:W-:Y:S01]  /*4fa0*/  FFMA R72, R71, R54.reuse, R72 ;  /* 0x0000003647487223 */ /* 0x080fe20000000048 */
[----:B------:R-:W-:Y:S01]  /*4fb0*/  FFMA R64, R52, R41, R64 ;  /* 0x0000002934407223 */ /* 0x000fe20000000040 */
[-C--:B------:R-:W-:Y:S01]  /*4fc0*/  FFMA R71, R41, R55.reuse, R58 ;  /* 0x0000003729477223 */ /* 0x080fe2000000003a */
[----:B------:R-:W2:Y:S01]  /*4fd0*/  LDS.64 R30, [R3+0x1c38] ;  /* 0x001c3800031e7984 */ /* 0x000ea20000000a00 */
[C---:B------:R-:W-:Y:S01]  /*4fe0*/  FFMA R78, R62.reuse, R54, R70 ;  /* 0x000000363e4e7223 */ /* 0x040fe20000000046 */
[----:B------:R-:W-:Y:S01]  /*4ff0*/  FFMA R83, R62, R55, R60 ;  /* 0x000000373e537223 */ /* 0x000fe2000000003c */
[-C--:B------:R-:W-:Y:S01]  /*5000*/  FFMA R70, R12, R62.reuse, R61 ;  /* 0x0000003e0c467223 */ /* 0x080fe2000000003d */
[----:B------:R-:W-:Y:S01]  /*5010*/  FFMA R80, R52, R62, R80 ;  /* 0x0000003e34507223 */ /* 0x000fe20000000050 */
[-C--:B------:R-:W-:Y:S01]  /*5020*/  FFMA R74, R62, R53.reuse, R74 ;  /* 0x000000353e4a7223 */ /* 0x080fe2000000004a */
[C---:B------:R-:W-:Y:S01]  /*5030*/  FFMA R60, R67.reuse, R53, R87 ;  /* 0x00000035433c7223 */ /* 0x040fe20000000057 */
[CC--:B------:R-:W-:Y:S01]  /*5040*/  FFMA R61, R67.reuse, R54.reuse, R68 ;  /* 0x00000036433d7223 */ /* 0x0c0fe20000000044 */
[----:B------:R-:W-:Y:S01]  /*5050*/  FFMA R62, R67, R55, R88 ;  /* 0x00000037433e7223 */ /* 0x000fe20000000058 */
[----:B------:R-:W-:Y:S01]  /*5060*/  FFMA R92, R52, R67, R92 ;  /* 0x00000043345c7223 */ /* 0x000fe2000000005c */
[C---:B0-----:R-:W-:Y:S01]  /*5070*/  FFMA R47, R41.reuse, R54, R57 ;  /* 0x00000036292f7223 */ /* 0x041fe20000000039 */
[C---:B------:R-:W-:Y:S01]  /*5080*/  FFMA R38, R44.reuse, R13, R38 ;  /* 0x0000000d2c267223 */ /* 0x040fe20000000026 */
[----:B------:R-:W0:Y:S01]  /*5090*/  LDS.128 R56, [R3+0x1c40] ;  /* 0x001c400003387984 */ /* 0x000e220000000c00 */
[-C--:B------:R-:W-:Y:S01]  /*50a0*/  FFMA R76, R44, R14.reuse, R76 ;  /* 0x0000000e2c4c7223 */ /* 0x080fe2000000004c */
[----:B-1----:R-:W-:Y:S01]  /*50b0*/  FFMA R51, R41, R53, R79 ;  /* 0x0000003529337223 */ /* 0x002fe2000000004f */
[----:B------:R-:W-:Y:S01]  /*50c0*/  FFMA R79, R12, R41, R107 ;  /* 0x000000290c4f7223 */ /* 0x000fe2000000006b */
[C---:B------:R-:W-:Y:S01]  /*50d0*/  FFMA R13, R48.reuse, R13, R65 ;  /* 0x0000000d300d7223 */ /* 0x040fe20000000041 */
[----:B------:R-:W1:Y:S01]  /*50e0*/  LDS.64 R40, [R3+0x1c50] ;  /* 0x001c500003287984 */ /* 0x000e620000000a00 */
[----:B------:R-:W-:Y:S01]  /*50f0*/  FFMA R103, R48, R14, R103 ;  /* 0x0000000e30677223 */ /* 0x000fe20000000067 */
[----:B------:R-:W-:Y:S01]  /*5100*/  FFMA R77, R44, R55, R77 ;  /* 0x000000372c4d7223 */ /* 0x000fe2000000004d */
[----:B--2---:R-:W-:Y:S01]  /*5110*/  FFMA R65, R30, R22, R27 ;  /* 0x000000161e417223 */ /* 0x004fe2000000001b */
        /* <DEDUP_REMOVED lines=11> */
[C---:B------:R-:W-:Y:S01]  /*51d0*/  FFMA R27, R30.reuse, R45, R38 ;  /* 0x0000002d1e1b7223 */ /* 0x040fe20000000026 */
[C---:B------:R-:W-:Y:S01]  /*51e0*/  FFMA R48, R30.reuse, R11, R35 ;  /* 0x0000000b1e307223 */ /* 0x040fe20000000023 */
[----:B------:R-:W-:Y:S01]  /*51f0*/  FFMA R44, R30, R32, R25 ;  /* 0x000000201e2c7223 */ /* 0x000fe20000000019 */
[-C--:B------:R-:W-:Y:S01]  /*5200*/  FFMA R39, R22, R31.reuse, R20 ;  /* 0x0000001f16277223 */ /* 0x080fe20000000014 */
[----:B------:R-:W-:Y:S01]  /*5210*/  FFMA R38, R11, R31, R29 ;  /* 0x0000001f0b267223 */ /* 0x000fe2000000001d */
[C---:B------:R-:W-:Y:S01]  /*5220*/  FFMA R25, R30.reuse, R42, R90 ;  /* 0x0000002a1e197223 */ /* 0x040fe2000000005a */
[C---:B------:R-:W-:Y:S01]  /*5230*/  FFMA R82, R30.reuse, R63, R82 ;  /* 0x0000003f1e527223 */ /* 0x040fe20000000052 */
[C---:B------:R-:W-:Y:S01]  /*5240*/  FFMA R12, R30.reuse, R36, R91 ;  /* 0x000000241e0c7223 */ /* 0x040fe2000000005b */
[----:B------:R-:W-:Y:S01]  /*5250*/  FFMA R13, R30, R49, R13 ;  /* 0x000000311e0d7223 */ /* 0x000fe2000000000d */
[-C--:B------:R-:W-:Y:S01]  /*5260*/  FFMA R35, R32, R31.reuse, R34 ;  /* 0x0000001f20237223 */ /* 0x080fe20000000022 */
[-C--:B------:R-:W-:Y:S01]  /*5270*/  FFMA R14, R45, R31.reuse, R76 ;  /* 0x0000001f2d0e7223 */ /* 0x080fe2000000004c */
[-C--:B------:R-:W-:Y:S01]  /*5280*/  FFMA R98, R42, R31.reuse, R98 ;  /* 0x0000001f2a627223 */ /* 0x080fe20000000062 */
[-C--:B------:R-:W-:Y:S01]  /*5290*/  FFMA R15, R63, R31.reuse, R85 ;  /* 0x0000001f3f0f7223 */ /* 0x080fe20000000055 */
[-C--:B------:R-:W-:Y:S01]  /*52a0*/  FFMA R101, R36, R31.reuse, R101 ;  /* 0x0000001f24657223 */ /* 0x080fe20000000065 */
[----:B------:R-:W-:Y:S01]  /*52b0*/  FFMA R20, R49, R31, R103 ;  /* 0x0000001f31147223 */ /* 0x000fe20000000067 */
[----:B------:R-:W2:Y:S01]  /*52c0*/  LDS.128 R52, [R3+0x1e40] ;  /* 0x001e400003347984 */ /* 0x000ea20000000c00 */
[C---:B0-----:R-:W-:Y:S01]  /*52d0*/  FFMA R86, R11.reuse, R59, R5 ;  /* 0x0000003b0b567223 */ /* 0x041fe20000000005 */
[----:B------:R-:W-:Y:S01]  /*52e0*/  FFMA R84, R56, R32, R84 ;  /* 0x0000002038547223 */ /* 0x000fe20000000054 */
[C---:B------:R-:W-:Y:S01]  /*52f0*/  FFMA R96, R32.reuse, R57, R96 ;  /* 0x0000003920607223 */ /* 0x040fe20000000060 */
        /* <DEDUP_REMOVED lines=10> */
[-C--:B------:R-:W-:Y:S01]  /*53a0*/  FFMA R77, R32, R41.reuse, R73 ;  /* 0x00000029204d7223 */ /* 0x080fe20000000049 */
[-C--:B------:R-:W-:Y:S01]  /*53b0*/  FFMA R73, R42, R41.reuse, R79 ;  /* 0x000000292a497223 */ /* 0x080fe2000000004f */
[----:B------:R-:W-:Y:S01]  /*53c0*/  FFMA R76, R36, R41, R89 ;  /* 0x00000029244c7223 */ /* 0x000fe20000000059 */
[-C--:B------:R-:W-:Y:S01]  /*53d0*/  FFMA R40, R32, R58.reuse, R10 ;  /* 0x0000003a20287223 */ /* 0x080fe2000000000a */
[C---:B------:R-:W-:Y:S01]  /*53e0*/  FFMA R64, R42.reuse, R57, R64 ;  /* 0x000000392a407223 */ /* 0x040fe20000000040 */
[CC--:B------:R-:W-:Y:S01]  /*53f0*/  FFMA R51, R42.reuse, R58.reuse, R51 ;  /* 0x0000003a2a337223 */ /* 0x0c0fe20000000033 */
[----:B------:R-:W-:Y:S01]  /*5400*/  FFMA R47, R42, R59, R47 ;  /* 0x0000003b2a2f7223 */ /* 0x000fe2000000002f */
[----:B------:R-:W0:Y:S01]  /*5410*/  LDS R4, [R3+0x1e3c] ;  /* 0x001e3c0003047984 */ /* 0x000e220000000800 */
[CC--:B------:R-:W-:Y:S01]  /*5420*/  FFMA R90, R22.reuse, R41.reuse, R21 ;  /* 0x00000029165a7223 */ /* 0x0c0fe20000000015 */
[-C--:B------:R-:W-:Y:S01]  /*5430*/  FFMA R34, R11, R41.reuse, R9 ;  /* 0x000000290b227223 */ /* 0x080fe20000000009 */
[-C--:B------:R-:W-:Y:S01]  /*5440*/  FFMA R68, R45, R41.reuse, R68 ;  /* 0x000000292d447223 */ /* 0x080fe20000000044 */
[-C--:B------:R-:W-:Y:S01]  /*5450*/  FFMA R70, R63, R41.reuse, R70 ;  /* 0x000000293f467223 */ /* 0x080fe20000000046 */
[----:B------:R-:W-:Y:S01]  /*5460*/  FFMA R87, R49, R41, R87 ;  /* 0x0000002931577223 */ /* 0x000fe20000000057 */
[----:B------:R-:W-:Y:S01]  /*5470*/  FFMA R89, R22, R59, R16 ;  /* 0x0000003b16597223 */ /* 0x000fe20000000010 */
        /* <DEDUP_REMOVED lines=8> */
[----:B------:R-:W-:Y:S01]  /*5500*/  FFMA R19, R56, R22, R19 ;  /* 0x0000001638137223 */ /* 0x000fe20000000013 */
[C---:B------:R-:W-:Y:S01]  /*5510*/  FFMA R18, R22.reuse, R57, R18 ;  /* 0x0000003916127223 */ /* 0x040fe20000000012 */
[-C--:B------:R-:W-:Y:S01]  /*5520*/  FFMA R17, R22, R58.reuse, R17 ;  /* 0x0000003a16117223 */ /* 0x080fe20000000011 */
        /* <DEDUP_REMOVED lines=11> */
[C---:B--2---:R-:W-:Y:S01]  /*55e0*/  FFMA R9, R52.reuse, R46, R14 ;  /* 0x0000002e34097223 */ /* 0x044fe2000000000e */
[----:B------:R-:W1:Y:S01]  /*55f0*/  LDS.128 R56, [R3+0x1e50] ;  /* 0x001e500003387984 */ /* 0x000e620000000c00 */
[----:B------:R-:W-:Y:S01]  /*5600*/  FFMA R14, R52, R50, R20 ;  /* 0x00000032340e7223 */ /* 0x000fe20000000014 */
[-C--:B------:R-:W-:Y:S01]  /*5610*/  FFMA R62, R23, R54.reuse, R18 ;  /* 0x00000036173e7223 */ /* 0x080fe20000000012 */
[-C--:B------:R-:W-:Y:S01]  /*5620*/  FFMA R80, R28, R54.reuse, R16 ;  /* 0x000000361c507223 */ /* 0x080fe20000000010 */
[----:B------:R-:W-:Y:S01]  /*5630*/  FFMA R20, R37, R54, R63 ;  /* 0x0000003625147223 */ /* 0x000fe2000000003f */
[----:B------:R-:W-:Y:S01]  /*5640*/  FFMA R92, R52, R24, R15 ;  /* 0x00000018345c7223 */ /* 0x000fe2000000000f */
[----:B------:R-:W-:Y:S01]  /*5650*/  FFMA R61, R23, R53, R19 ;  /* 0x00000035173d7223 */ /* 0x000fe20000000013 */
[-C--:B------:R-:W-:Y:S01]  /*5660*/  FFMA R18, R43, R54.reuse, R64 ;  /* 0x000000362b127223 */ /* 0x080fe20000000040 */
[----:B------:R-:W-:Y:S01]  /*5670*/  FFMA R16, R24, R54, R66 ;  /* 0x0000003618107223 */ /* 0x000fe20000000042 */
        /* <DEDUP_REMOVED lines=9> */
[----:B------:R-:W-:Y:S01]  /*5710*/  FFMA R25, R52, R28, R38 ;  /* 0x0000001c34197223 */ /* 0x000fe20000000026 */
[----:B------:R-:W-:Y:S01]  /*5720*/  FFMA R82, R28, R55, R21 ;  /* 0x000000371c527223 */ /* 0x000fe20000000015 */
[-C--:B------:R-:W-:Y:S01]  /*5730*/  FFMA R38, R33, R53.reuse, R84 ;  /* 0x0000003521267223 */ /* 0x080fe20000000054 */
[----:B------:R-:W-:Y:S01]  /*5740*/  FFMA R4, R24, R53, R69 ;  /* 0x0000003518047223 */ /* 0x000fe20000000045 */
[----:B------:R-:W-:Y:S01]  /*5750*/  FFMA R21, R46, R55, R81 ;  /* 0x000000372e157223 */ /* 0x000fe20000000051 */
[C---:B------:R-:W-:Y:S01]  /*5760*/  FFMA R22, R52.reuse, R33, R35 ;  /* 0x0000002134167223 */ /* 0x040fe20000000023 */
[C---:B------:R-:W-:Y:S01]  /*5770*/  FFMA R6, R52.reuse, R43, R98 ;  /* 0x0000002b34067223 */ /* 0x040fe20000000062 */
[----:B------:R-:W-:Y:S01]  /*5780*/  FFMA R12, R52, R37, R101 ;  /* 0x00000025340c7223 */ /* 0x000fe20000000065 */
[-C--:B------:R-:W-:Y:S01]  /*5790*/  FFMA R27, R28, R53.reuse, R41 ;  /* 0x000000351c1b7223 */ /* 0x080fe20000000029 */
[-C--:B------:R-:W-:Y:S01]  /*57a0*/  FFMA R8, R46, R53.reuse, R97 ;  /* 0x000000352e087223 */ /* 0x080fe20000000061 */
[-C--:B------:R-:W-:Y:S01]  /*57b0*/  FFMA R5, R43, R53.reuse, R5 ;  /* 0x000000352b057223 */ /* 0x080fe20000000005 */
[-C--:B------:R-:W-:Y:S01]  /*57c0*/  FFMA R13, R37, R53.reuse, R102 ;  /* 0x00000035250d7223 */ /* 0x080fe20000000066 */
[----:B------:R-:W-:Y:S01]  /*57d0*/  FFMA R104, R50, R53, R104 ;  /* 0x0000003532687223 */ /* 0x000fe20000000068 */
[-C--:B------:R-:W-:Y:S01]  /*57e0*/  FFMA R19, R46, R54.reuse, R93 ;  /* 0x000000362e137223 */ /* 0x080fe2000000005d */
[----:B------:R-:W-:Y:S01]  /*57f0*/  FFMA R105, R50, R54, R105 ;  /* 0x0000003632697223 */ /* 0x000fe20000000069 */
[-C--:B------:R-:W-:Y:S01]  /*5800*/  FFMA R69, R33, R55.reuse, R40 ;  /* 0x0000003721457223 */ /* 0x080fe20000000028 */
[-C--:B------:R-:W-:Y:S01]  /*5810*/  FFMA R17, R43, R55.reuse, R51 ;  /* 0x000000372b117223 */ /* 0x080fe20000000033 */
[-C--:B------:R-:W-:Y:S01]  /*5820*/  FFMA R15, R24, R55.reuse, R42 ;  /* 0x00000037180f7223 */ /* 0x080fe2000000002a */
[-C--:B------:R-:W-:Y:S01]  /*5830*/  FFMA R64, R37, R55.reuse, R45 ;  /* 0x0000003725407223 */ /* 0x080fe2000000002d */
[----:B------:R-:W-:Y:S01]  /*5840*/  FFMA R106, R50, R55, R95 ;  /* 0x00000037326a7223 */ /* 0x000fe2000000005f */
[-C--:B-1----:R-:W-:Y:S01]  /*5850*/  FFMA R59, R52, R23.reuse, R39 ;  /* 0x00000017343b7223 */ /* 0x082fe20000000027 */
[C---:B------:R-:W-:Y:S01]  /*5860*/  FFMA R89, R56.reuse, R23, R89 ;  /* 0x0000001738597223 */ /* 0x040fe20000000059 */
[C---:B------:R-:W-:Y:S01]  /*5870*/  FFMA R88, R23.reuse, R57, R88 ;  /* 0x0000003917587223 */ /* 0x040fe20000000058 */
[----:B------:R-:W-:Y:S01]  /*5880*/  FFMA R90, R23, R58, R90 ;  /* 0x0000003a175a7223 */ /* 0x000fe2000000005a */
[C---:B------:R-:W-:Y:S01]  /*5890*/  FFMA R79, R56.reuse, R33, R72 ;  /* 0x00000021384f7223 */ /* 0x040fe20000000048 */
[C---:B------:R-:W-:Y:S01]  /*58a0*/  FFMA R39, R33.reuse, R54, R96 ;  /* 0x0000003621277223 */ /* 0x040fe20000000060 */
[----:B------:R-:W-:Y:S01]  /*58b0*/  FFMA R86, R56, R28, R86 ;  /* 0x0000001c38567223 */ /* 0x000fe20000000056 */
[CC--:B------:R-:W-:Y:S01]  /*58c0*/  FFMA R85, R28.reuse, R57.reuse, R85 ;  /* 0x000000391c557223 */ /* 0x0c0fe20000000055 */
[-C--:B------:R-:W-:Y:S01]  /*58d0*/  FFMA R84, R28, R58.reuse, R34 ;  /* 0x0000003a1c547223 */ /* 0x080fe20000000022 */
[CC--:B------:R-:W-:Y:S01]  /*58e0*/  FFMA R78, R33.reuse, R57.reuse, R31 ;  /* 0x00000039214e7223 */ /* 0x0c0fe2000000001f */
        /* <DEDUP_REMOVED lines=16> */
[----:B------:R-:W-:Y:S06]  /*59f0*/  BAR.SYNC.DEFER_BLOCKING 0x0 ;  /* 0x0000000000007b1d */ /* 0x000fec0000010000 */
[----:B------:R-:W-:Y:S05]  /*5a00*/  BRA.U !UP0, `(.L_x_23) ;  /* 0xffffffa908e47547 */ /* 0x000fea000b83ffff */
.L_x_0:
[----:B------:R-:W1:Y:S02]  /*5a10*/  LDCU UR4, c[0x0][0x3c0] ;  /* 0x00007800ff0477ac */ /* 0x000e640008000800 */
[----:B-1----:R-:W-:-:S13]  /*5a20*/  FSETP.NEU.AND P0, PT, RZ, UR4, PT ;  /* 0x00000004ff007c0b */ /* 0x002fda000bf0d000 */
[----:B------:R-:W-:Y:S05]  /*5a30*/  @!P0 BRA `(.L_x_24) ;  /* 0x0000002c005c8947 */ /* 0x000fea0003800000 */
[----:B------:R-:W1:Y:S01]  /*5a40*/  LDCU UR10, c[0x0][0x380] ;  /* 0x00007000ff0a77ac */ /* 0x000e620008000800 */
[----:B------:R-:W-:Y:S01]  /*5a50*/  BSSY.RECONVERGENT B0, `(.L_x_25) ;  /* 0x0000059000007945 */ /* 0x000fe20003800200 */
[----:B-1----:R-:W-:-:S13]  /*5a60*/  ISETP.GE.AND P0, PT, R118, UR10, PT ;  /* 0x0000000a76007c0c */ /* 0x002fda000bf06270 */
[----:B------:R-:W-:Y:S05]  /*5a70*/  @P0 BRA `(.L_x_26) ;  /* 0x0000000400580947 */ /* 0x000fea0003800000 */
[----:B------:R-:W1:Y:S01]  /*5a80*/  LDC R35, c[0x0][0x384] ;  /* 0x0000e100ff237b82 */ /* 0x000e620000000800 */
[----:B------:R-:W2:Y:S01]  /*5a90*/  LDCU UR5, c[0x0][0x3b8] ;  /* 0x00007700ff0577ac */ /* 0x000ea20008000800 */
[----:B------:R-:W3:Y:S01]  /*5aa0*/  LDCU.64 UR6, c[0x0][0x3b0] ;  /* 0x00007600ff0677ac */ /* 0x000ee20008000a00 */
[----:B--2---:R-:W-:Y:S01]  /*5ab0*/  IMAD R3, R118, UR5, RZ ;  /* 0x0000000576037c24 */ /* 0x004fe2000f8e02ff */
[----:B-1----:R-:W-:-:S13]  /*5ac0*/  ISETP.GE.AND P5, PT, R0, R35, PT ;  /* 0x000000230000720c */ /* 0x002fda0003fa6270 */
[----:B------:R-:W1:Y:S01]  /*5ad0*/  @!P5 LDC.64 R28, c[0x0][0x3b0] ;  /* 0x0000ec00ff1cdb82 */ /* 0x000e620000000a00 */
[----:B------:R-:W-:-:S07]  /*5ae0*/  @!P5 IADD3 R31, PT, PT, R0, R3, RZ ;  /* 0x00000003001fd210 */ /* 0x000fce0007ffe0ff */
[----:B------:R-:W2:Y:S01]  /*5af0*/  @!P5 LDC R33, c[0x0][0x3bc] ;  /* 0x0000ef00ff21db82 */ /* 0x000ea20000000800 */
[----:B-1----:R-:W-:-:S05]  /*5b00*/  @!P5 IMAD.WIDE R28, R31, 0x4, R28 ;  /* 0x000000041f1cd825 */ /* 0x002fca00078e021c */
[----:B0-----:R-:W4:Y:S01]  /*5b10*/  @!P5 LDG.E R24, desc[UR8][R28.64] ;  /* 0x000000081c18d981 */ /* 0x001f22000c1e1900 */
[----:B------:R-:W-:Y:S01]  /*5b20*/  SHF.R.S32.HI R2, RZ, 0x1f, R0 ;  /* 0x0000001fff027819 */ /* 0x000fe20000011400 */
[----:B------:R-:W-:Y:S01]  /*5b30*/  BSSY.RECONVERGENT B1, `(.L_x_27) ;  /* 0x000001c000017945 */ /* 0x000fe20003800200 */
[C---:B------:R-:W-:Y:S02]  /*5b40*/  IADD3 R31, P0, PT, R0.reuse, R3, RZ ;  /* 0x00000003001f7210 */ /* 0x040fe40007f1e0ff */
[----:B------:R-:W-:Y:S02]  /*5b50*/  IADD3 R30, PT, PT, R0, 0x1, RZ ;  /* 0x00000001001e7810 */ /* 0x000fe40007ffe0ff */
[----:B------:R-:W-:Y:S02]  /*5b60*/  LEA.HI.X.SX32 R32, R3, R2, 0x1, P0 ;  /* 0x0000000203207211 */ /* 0x000fe400000f0eff */
[----:B---3--:R-:W-:Y:S02]  /*5b70*/  LEA R2, P0, R31, UR6, 0x2 ;  /* 0x000000061f027c11 */ /* 0x008fe4000f8010ff */
[----:B------:R-:W-:-:S02]  /*5b80*/  ISETP.GE.AND P4, PT, R30, R35, PT ;  /* 0x000000231e00720c */ /* 0x000fc40003f86270 */
[----:B------:R-:W-:Y:S02]  /*5b90*/  LEA.HI.X R3, R31, UR7, R32, 0x2, P0 ;  /* 0x000000071f037c11 */ /* 0x000fe400080f1420 */
[C---:B------:R-:W-:Y:S02]  /*5ba0*/  IADD3 R32, PT, PT, R0.reuse, 0x2, RZ ;  /* 0x0000000200207810 */ /* 0x040fe40007ffe0ff */
[----:B------:R-:W-:Y:S02]  /*5bb0*/  IADD3 R30, PT, PT, R0, 0x3, RZ ;  /* 0x00000003001e7810 */ /* 0x000fe40007ffe0ff */
[-C--:B------:R-:W-:Y:S02]  /*5bc0*/  ISETP.GE.AND P3, PT, R32, R35.reuse, PT ;  /* 0x000000232000720c */ /* 0x080fe40003f66270 */
[----:B------:R-:W-:Y:S02]  /*5bd0*/  ISETP.GE.AND P2, PT, R30, R35, PT ;  /* 0x000000231e00720c */ /* 0x000fe40003f46270 */
[----:B------:R-:W-:-:S02]  /*5be0*/  IADD3 R30, PT, PT, R0, 0x5, RZ ;  /* 0x00000005001e7810 */ /* 0x000fc40007ffe0ff */
[----:B------:R-:W-:Y:S02]  /*5bf0*/  IADD3 R32, PT, PT, R0, 0x7, RZ ;  /* 0x0000000700207810 */ /* 0x000fe40007ffe0ff */
[-C--:B------:R-:W-:Y:S02]  /*5c00*/  ISETP.GE.AND P0, PT, R30, R35.reuse, PT ;  /* 0x000000231e00720c */ /* 0x080fe40003f06270 */
[----:B------:R-:W-:Y:S01]  /*5c10*/  ISETP.GE.AND P6, PT, R32, R35, PT ;  /* 0x000000232000720c */ /* 0x000fe20003fc6270 */
[----:B----4-:R-:W-:Y:S01]  /*5c20*/  @!P5 FMUL R31, R24, UR4 ;  /* 0x00000004181fdc20 */ /* 0x010fe20008400000 */
[----:B------:R-:W-:-:S03]  /*5c30*/  IADD3 R24, PT, PT, R0, 0x4, RZ ;  /* 0x0000000400187810 */ /* 0x000fc60007ffe0ff */
[----:B--2---:R-:W-:Y:S01]  /*5c40*/  @!P5 FFMA R31, R60, R33, R31 ;  /* 0x000000213c1fd223 */ /* 0x004fe2000000001f */
[-C--:B------:R-:W-:Y:S02]  /*5c50*/  ISETP.GE.AND P1, PT, R24, R35.reuse, PT ;  /* 0x000000231800720c */ /* 0x080fe40003f26270 */
[----:B------:R-:W-:Y:S02]  /*5c60*/  IADD3 R24, PT, PT, R0, 0x6, RZ ;  /* 0x0000000600187810 */ /* 0x000fe40007ffe0ff */
[----:B------:R0:W-:Y:S02]  /*5c70*/  @!P5 STG.E desc[UR8][R28.64], R31 ;  /* 0x0000001f1c00d986 */ /* 0x0001e4000c101908 */
[----:B------:R-:W-:Y:S01]  /*5c80*/  ISETP.GE.AND P5, PT, R24, R35, PT ;  /* 0x000000231800720c */ /* 0x000fe20003fa6270 */
[----:B------:R-:W-:-:S12]  /*5c90*/  @P4 BRA `(.L_x_28) ;  /* 0x0000000000144947 */ /* 0x000fd80003800000 */
[----:B------:R-:W2:Y:S01]  /*5ca0*/  LDG.E R24, desc[UR8][R2.64+0x4] ;  /* 0x0000040802187981 */ /* 0x000ea2000c1e1900 */
[----:B------:R-:W1:Y:S01]  /*5cb0*/  LDCU UR5, c[0x0][0x3bc] ;  /* 0x00007780ff0577ac */ /* 0x000e620008000800 */
[----:B--2---:R-:W-:-:S04]  /*5cc0*/  FMUL R24, R24, UR4 ;  /* 0x0000000418187c20 */ /* 0x004fc80008400000 */
[----:B-1----:R-:W-:-:S05]  /*5cd0*/  FFMA R59, R59, UR5, R24 ;  /* 0x000000053b3b7c23 */ /* 0x002fca0008000018 */
[----:B------:R1:W-:Y:S02]  /*5ce0*/  STG.E desc[UR8][R2.64+0x4], R59 ;  /* 0x0000043b02007986 */ /* 0x0003e4000c101908 */
.L_x_28:
[----:B------:R-:W-:Y:S05]  /*5cf0*/  BSYNC.RECONVERGENT B1 ;  /* 0x0000000000017941 */ /* 0x000fea0003800200 */
.L_x_27:
[----:B------:R-:W-:Y:S04]  /*5d00*/  BSSY.RECONVERGENT B1, `(.L_x_29) ;  /* 0x0000007000017945 */ /* 0x000fe80003800200 */
[----:B------:R-:W-:Y:S05]  /*5d10*/  @P3 BRA `(.L_x_30) ;  /* 0x0000000000143947 */ /* 0x000fea0003800000 */
[----:B------:R-:W2:Y:S01]  /*5d20*/  LDG.E R24, desc[UR8][R2.64+0x8] ;  /* 0x0000080802187981 */ /* 0x000ea2000c1e1900 */
[----:B------:R-:W3:Y:S01]  /*5d30*/  LDCU UR5, c[0x0][0x3bc] ;  /* 0x00007780ff0577ac */ /* 0x000ee20008000800 */
[----:B--2---:R-:W-:-:S04]  /*5d40*/  FMUL R24, R24, UR4 ;  /* 0x0000000418187c20 */ /* 0x004fc80008400000 */
[----:B---3--:R-:W-:-:S05]  /*5d50*/  FFMA R61, R61, UR5, R24 ;  /* 0x000000053d3d7c23 */ /* 0x008fca0008000018 */
[----:B------:R2:W-:Y:S02]  /*5d60*/  STG.E desc[UR8][R2.64+0x8], R61 ;  /* 0x0000083d02007986 */ /* 0x0005e4000c101908 */
.L_x_30:
[----:B------:R-:W-:Y:S05]  /*5d70*/  BSYNC.RECONVERGENT B1 ;  /* 0x0000000000017941 */ /* 0x000fea0003800200 */
.L_x_29:
[----:B------:R-:W-:Y:S04]  /*5d80*/  BSSY.RECONVERGENT B1, `(.L_x_31) ;  /* 0x0000007000017945 */ /* 0x000fe80003800200 */
[----:B------:R-:W-:Y:S05]  /*5d90*/  @P2 BRA `(.L_x_32) ;  /* 0x0000000000142947 */ /* 0x000fea0003800000 */
[----:B------:R-:W0:Y:S01]  /*5da0*/  LDG.E R24, desc[UR8][R2.64+0xc] ;  /* 0x00000c0802187981 */ /* 0x000e22000c1e1900 */
[----:B------:R-:W3:Y:S01]  /*5db0*/  LDCU UR5, c[0x0][0x3bc] ;  /* 0x00007780ff0577ac */ /* 0x000ee20008000800 */
[----:B0-----:R-:W-:-:S04]  /*5dc0*/  FMUL R29, R24, UR4 ;  /* 0x00000004181d7c20 */ /* 0x001fc80008400000 */
[----:B---3--:R-:W-:-:S05]  /*5dd0*/  FFMA R29, R62, UR5, R29 ;  /* 0x000000053e1d7c23 */ /* 0x008fca000800001d */
[----:B------:R3:W-:Y:S02]  /*5de0*/  STG.E desc[UR8][R2.64+0xc], R29 ;  /* 0x00000c1d02007986 */ /* 0x0007e4000c101908 */
.L_x_32:
[----:B------:R-:W-:Y:S05]  /*5df0*/  BSYNC.RECONVERGENT B1 ;  /* 0x0000000000017941 */ /* 0x000fea0003800200 */
.L_x_31:
[----:B------:R-:W-:Y:S04]  /*5e00*/  BSSY.RECONVERGENT B1, `(.L_x_33) ;  /* 0x0000007000017945 */ /* 0x000fe80003800200 */
[----:B------:R-:W-:Y:S05]  /*5e10*/  @P1 BRA `(.L_x_34) ;  /* 0x0000000000141947 */ /* 0x000fea0003800000 */
[----:B------:R-:W4:Y:S01]  /*5e20*/  LDG.E R24, desc[UR8][R2.64+0x10] ;  /* 0x0000100802187981 */ /* 0x000f22000c1e1900 */
[----:B------:R-:W5:Y:S01]  /*5e30*/  LDCU UR5, c[0x0][0x3bc] ;  /* 0x00007780ff0577ac */ /* 0x000f620008000800 */
[----:B----4-:R-:W-:-:S04]  /*5e40*/  FMUL R24, R24, UR4 ;  /* 0x0000000418187c20 */ /* 0x010fc80008400000 */
[----:B-----5:R-:W-:-:S05]  /*5e50*/  FFMA R63, R63, UR5, R24 ;  /* 0x000000053f3f7c23 */ /* 0x020fca0008000018 */
[----:B------:R4:W-:Y:S02]  /*5e60*/  STG.E desc[UR8][R2.64+0x10], R63 ;  /* 0x0000103f02007986 */ /* 0x0009e4000c101908 */
.L_x_34:
[----:B------:R-:W-:Y:S05]  /*5e70*/  BSYNC.RECONVERGENT B1 ;  /* 0x0000000000017941 */ /* 0x000fea0003800200 */
.L_x_33:
[----:B------:R-:W-:Y:S04]  /*5e80*/  BSSY.RECONVERGENT B1, `(.L_x_35) ;  /* 0x0000007000017945 */ /* 0x000fe80003800200 */
[----:B------:R-:W-:Y:S05]  /*5e90*/  @P0 BRA `(.L_x_36) ;  /* 0x0000000000140947 */ /* 0x000fea0003800000 */
[----:B------:R-:W5:Y:S01]  /*5ea0*/  LDG.E R24, desc[UR8][R2.64+0x14] ;  /* 0x0000140802187981 */ /* 0x000f62000c1e1900 */
[----:B------:R-:W0:Y:S01]  /*5eb0*/  LDCU UR5, c[0x0][0x3bc] ;  /* 0x00007780ff0577ac */ /* 0x000e220008000800 */
[----:B-----5:R-:W-:-:S04]  /*5ec0*/  FMUL R24, R24, UR4 ;  /* 0x0000000418187c20 */ /* 0x020fc80008400000 */
[----:B0-----:R-:W-:-:S05]  /*5ed0*/  FFMA R89, R89, UR5, R24 ;  /* 0x0000000559597c23 */ /* 0x001fca0008000018 */
[----:B------:R0:W-:Y:S02]  /*5ee0*/  STG.E desc[UR8][R2.64+0x14], R89 ;  /* 0x0000145902007986 */ /* 0x0001e4000c101908 */
.L_x_36:
[----:B------:R-:W-:Y:S05]  /*5ef0*/  BSYNC.RECONVERGENT B1 ;  /* 0x0000000000017941 */ /* 0x000fea0003800200 */
.L_x_35:
[----:B------:R-:W-:Y:S04]  /*5f00*/  BSSY.RECONVERGENT B1, `(.L_x_37) ;  /* 0x0000007000017945 */ /* 0x000fe80003800200 */
[----:B------:R-:W-:Y:S05]  /*5f10*/  @P5 BRA `(.L_x_38) ;  /* 0x0000000000145947 */ /* 0x000fea0003800000 */
[----:B------:R-:W0:Y:S01]  /*5f20*/  LDG.E R24, desc[UR8][R2.64+0x18] ;  /* 0x0000180802187981 */ /* 0x000e22000c1e1900 */
[----:B------:R-:W5:Y:S01]  /*5f30*/  LDCU UR5, c[0x0][0x3bc] ;  /* 0x00007780ff0577ac */ /* 0x000f620008000800 */
[----:B0--3--:R-:W-:-:S04]  /*5f40*/  FMUL R29, R24, UR4 ;  /* 0x00000004181d7c20 */ /* 0x009fc80008400000 */
[----:B-----5:R-:W-:-:S05]  /*5f50*/  FFMA R29, R88, UR5, R29 ;  /* 0x00000005581d7c23 */ /* 0x020fca000800001d */
[----:B------:R0:W-:Y:S02]  /*5f60*/  STG.E desc[UR8][R2.64+0x18], R29 ;  /* 0x0000181d02007986 */ /* 0x0001e4000c101908 */
.L_x_38:
[----:B------:R-:W-:Y:S05]  /*5f70*/  BSYNC.RECONVERGENT B1 ;  /* 0x0000000000017941 */ /* 0x000fea0003800200 */
.L_x_37:
[----:B------:R-:W-:Y:S05]  /*5f80*/  @P6 BRA `(.L_x_26) ;  /* 0x0000000000146947 */ /* 0x000fea0003800000 */
[----:B------:R-:W0:Y:S01]  /*5f90*/  LDG.E R24, desc[UR8][R2.64+0x1c] ;  /* 0x00001c0802187981 */ /* 0x000e22000c1e1900 */
[----:B------:R-:W5:Y:S01]  /*5fa0*/  LDCU UR5, c[0x0][0x3bc] ;  /* 0x00007780ff0577ac */ /* 0x000f620008000800 */
[----:B0--3--:R-:W-:-:S04]  /*5fb0*/  FMUL R29, R24, UR4 ;  /* 0x00000004181d7c20 */ /* 0x009fc80008400000 */
[----:B-----5:R-:W-:-:S05]  /*5fc0*/  FFMA R29, R90, UR5, R29 ;  /* 0x000000055a1d7c23 */ /* 0x020fca000800001d */
[----:B------:R0:W-:Y:S02]  /*5fd0*/  STG.E desc[UR8][R2.64+0x1c], R29 ;  /* 0x00001c1d02007986 */ /* 0x0001e4000c101908 */
.L_x_26:
[----:B0-----:R-:W-:Y:S05]  /*5fe0*/  BSYNC.RECONVERGENT B0 ;  /* 0x0000000000007941 */ /* 0x001fea0003800200 */
.L_x_25:
[----:B------:R-:W-:Y:S01]  /*5ff0*/  IADD3 R24, PT, PT, R118, 0x1, RZ ;  /* 0x0000000176187810 */ /* 0x000fe20007ffe0ff */
[----:B------:R-:W-:Y:S03]  /*6000*/  BSSY.RECONVERGENT B0, `(.L_x_39) ;  /* 0x0000059000007945 */ /* 0x000fe60003800200 */
[----:B------:R-:W-:-:S13]  /*6010*/  ISETP.GE.AND P0, PT, R24, UR10, PT ;  /* 0x0000000a18007c0c */ /* 0x000fda000bf06270 */
[----:B------:R-:W-:Y:S05]  /*6020*/  @P0 BRA `(.L_x_40) ;  /* 0x0000000400580947 */ /* 0x000fea0003800000 */
[----:B------:R-:W0:Y:S01]  /*6030*/  LDC R33, c[0x0][0x384] ;  /* 0x0000e100ff217b82 */ /* 0x000e220000000800 */
[----:B------:R-:W3:Y:S01]  /*6040*/  LDCU UR5, c[0x0][0x3b8] ;  /* 0x00007700ff0577ac */ /* 0x000ee20008000800 */
[----:B------:R-:W5:Y:S01]  /*6050*/  LDCU.64 UR6, c[0x0][0x3b0] ;  /* 0x00007600ff0677ac */ /* 0x000f620008000a00 */
[----:B---3--:R-:W-:Y:S01]  /*6060*/  IMAD R29, R24, UR5, RZ ;  /* 0x00000005181d7c24 */ /* 0x008fe2000f8e02ff */
[----:B0-----:R-:W-:-:S13]  /*6070*/  ISETP.GE.AND P0, PT, R0, R33, PT ;  /* 0x000000210000720c */ /* 0x001fda0003f06270 */
[----:B-12-4-:R-:W0:Y:S01]  /*6080*/  @!P0 LDC.64 R2, c[0x0][0x3b0] ;  /* 0x0000ec00ff028b82 */ /* 0x016e220000000a00 */
[----:B------:R-:W-:-:S07]  /*6090*/  @!P0 IADD3 R31, PT, PT, R0, R29, RZ ;  /* 0x0000001d001f8210 */ /* 0x000fce0007ffe0ff */
[----:B------:R-:W1:Y:S01]  /*60a0*/  @!P0 LDC R32, c[0x0][0x3bc] ;  /* 0x0000ef00ff208b82 */ /* 0x000e620000000800 */
[----:B0-----:R-:W-:-:S05]  /*60b0*/  @!P0 IMAD.WIDE R2, R31, 0x4, R2 ;  /* 0x000000041f028825 */ /* 0x001fca00078e0202 */
[----:B------:R-:W2:Y:S01]  /*60c0*/  @!P0 LDG.E R24, desc[UR8][R2.64] ;  /* 0x0000000802188981 */ /* 0x000ea2000c1e1900 */
[----:B------:R-:W-:Y:S01]  /*60d0*/  SHF.R.S32.HI R31, RZ, 0x1f, R29 ;  /* 0x0000001fff1f7819 */ /* 0x000fe2000001141d */
[----:B------:R-:W-:Y:S01]  /*60e0*/  BSSY.RECONVERGENT B1, `(.L_x_41) ;  /* 0x000001c000017945 */ /* 0x000fe20003800200 */
[C---:B------:R-:W-:Y:S02]  /*60f0*/  IADD3 R29, P1, PT, R0.reuse, R29, RZ ;  /* 0x0000001d001d7210 */ /* 0x040fe40007f3e0ff */
[C---:B------:R-:W-:Y:S02]  /*6100*/  IADD3 R34, PT, PT, R0.reuse, 0x1, RZ ;  /* 0x0000000100227810 */ /* 0x040fe40007ffe0ff */
[----:B------:R-:W-:Y:S02]  /*6110*/  LEA.HI.X.SX32 R30, R0, R31, 0x1, P1 ;  /* 0x0000001f001e7211 */ /* 0x000fe400008f0eff */
[----:B------:R-:W-:Y:S02]  /*6120*/  ISETP.GE.AND P5, PT, R34, R33, PT ;  /* 0x000000212200720c */ /* 0x000fe40003fa6270 */
[----:B-----5:R-:W-:-:S02]  /*6130*/  LEA R28, P1, R29, UR6, 0x2 ;  /* 0x000000061d1c7c11 */ /* 0x020fc4000f8210ff */
[C---:B------:R-:W-:Y:S02]  /*6140*/  IADD3 R34, PT, PT, R0.reuse, 0x3, RZ ;  /* 0x0000000300227810 */ /* 0x040fe40007ffe0ff */
[----:B------:R-:W-:Y:S02]  /*6150*/  LEA.HI.X R29, R29, UR7, R30, 0x2, P1 ;  /* 0x000000071d1d7c11 */ /* 0x000fe400088f141e */
[----:B------:R-:W-:Y:S02]  /*6160*/  IADD3 R30, PT, PT, R0, 0x2, RZ ;  /* 0x00000002001e7810 */ /* 0x000fe40007ffe0ff */
[-C--:B------:R-:W-:Y:S02]  /*6170*/  ISETP.GE.AND P3, PT, R34, R33.reuse, PT ;  /* 0x000000212200720c */ /* 0x080fe40003f66270 */
[----:B------:R-:W-:Y:S02]  /*6180*/  ISETP.GE.AND P4, PT, R30, R33, PT ;  /* 0x000000211e00720c */ /* 0x000fe40003f86270 */
[----:B------:R-:W-:-:S04]  /*6190*/  IADD3 R30, PT, PT, R0, 0x7, RZ ;  /* 0x00000007001e7810 */ /* 0x000fc80007ffe0ff */
[----:B------:R-:W-:Y:S01]  /*61a0*/  ISETP.GE.AND P6, PT, R30, R33, PT ;  /* 0x000000211e00720c */ /* 0x000fe20003fc6270 */
[----:B--2---:R-:W-:Y:S01]  /*61b0*/  @!P0 FMUL R31, R24, UR4 ;  /* 0x00000004181f8c20 */ /* 0x004fe20008400000 */
[----:B------:R-:W-:-:S03]  /*61c0*/  IADD3 R24, PT, PT, R0, 0x4, RZ ;  /* 0x0000000400187810 */ /* 0x000fc60007ffe0ff */
[----:B-1----:R-:W-:Y:S01]  /*61d0*/  @!P0 FFMA R31, R26, R32, R31 ;  /* 0x000000201a1f8223 */ /* 0x002fe2000000001f */
[-C--:B------:R-:W-:Y:S02]  /*61e0*/  ISETP.GE.AND P2, PT, R24, R33.reuse, PT ;  /* 0x000000211800720c */ /* 0x080fe40003f46270 */
[C---:B------:R-:W-:Y:S02]  /*61f0*/  IADD3 R26, PT, PT, R0.reuse, 0x5, RZ ;  /* 0x00000005001a7810 */ /* 0x040fe40007ffe0ff */
[----:B------:R-:W-:Y:S01]  /*6200*/  IADD3 R24, PT, PT, R0, 0x6, RZ ;  /* 0x0000000600187810 */ /* 0x000fe20007ffe0ff */
[----:B------:R0:W-:Y:S01]  /*6210*/  @!P0 STG.E desc[UR8][R2.64], R31 ;  /* 0x0000001f02008986 */ /* 0x0001e2000c101908 */
[-C--:B------:R-:W-:Y:S02]  /*6220*/  ISETP.GE.AND P1, PT, R26, R33.reuse, PT ;  /* 0x000000211a00720c */ /* 0x080fe40003f26270 */
[----:B------:R-:W-:Y:S01]  /*6230*/  ISETP.GE.AND P0, PT, R24, R33, PT ;  /* 0x000000211800720c */ /* 0x000fe20003f06270 */
[----:B------:R-:W-:-:S12]  /*6240*/  @P5 BRA `(.L_x_42) ;  /* 0x0000000000145947 */ /* 0x000fd80003800000 */
[----:B0-----:R-:W2:Y:S01]  /*6250*/  LDG.E R2, desc[UR8][R28.64+0x4] ;  /* 0x000004081c027981 */ /* 0x001ea2000c1e1900 */
[----:B------:R-:W0:Y:S01]  /*6260*/  LDCU UR5, c[0x0][0x3bc] ;  /* 0x00007780ff0577ac */ /* 0x000e220008000800 */
[----:B--2---:R-:W-:-:S04]  /*6270*/  FMUL R2, R2, UR4 ;  /* 0x0000000402027c20 */ /* 0x004fc80008400000 */
[----:B0-----:R-:W-:-:S05]  /*6280*/  FFMA R25, R25, UR5, R2 ;  /* 0x0000000519197c23 */ /* 0x001fca0008000002 */
[----:B------:R1:W-:Y:S02]  /*6290*/  STG.E desc[UR8][R28.64+0x4], R25 ;  /* 0x000004191c007986 */ /* 0x0003e4000c101908 */
.L_x_42:
[----:B------:R-:W-:Y:S05]  /*62a0*/  BSYNC.RECONVERGENT B1 ;  /* 0x0000000000017941 */ /* 0x000fea0003800200 */
.L_x_41:
[----:B------:R-:W-:Y:S04]  /*62b0*/  BSSY.RECONVERGENT B1, `(.L_x_43) ;  /* 0x0000007000017945 */ /* 0x000fe80003800200 */
[----:B------:R-:W-:Y:S05]  /*62c0*/  @P4 BRA `(.L_x_44) ;  /* 0x0000000000144947 */ /* 0x000fea0003800000 */
[----:B0-----:R-:W2:Y:S01]  /*62d0*/  LDG.E R2, desc[UR8][R28.64+0x8] ;  /* 0x000008081c027981 */ /* 0x001ea2000c1e1900 */
[----:B------:R-:W0:Y:S01]  /*62e0*/  LDCU UR5, c[0x0][0x3bc] ;  /* 0x00007780ff0577ac */ /* 0x000e220008000800 */
[----:B--2---:R-:W-:-:S04]  /*62f0*/  FMUL R2, R2, UR4 ;  /* 0x0000000402027c20 */ /* 0x004fc80008400000 */
[----:B0-----:R-:W-:-:S05]  /*6300*/  FFMA R27, R27, UR5, R2 ;  /* 0x000000051b1b7c23 */ /* 0x001fca0008000002 */
[----:B------:R2:W-:Y:S02]  /*6310*/  STG.E desc[UR8][R28.64+0x8], R27 ;  /* 0x0000081b1c007986 */ /* 0x0005e4000c101908 */
.L_x_44:
[----:B------:R-:W-:Y:S05]  /*6320*/  BSYNC.RECONVERGENT B1 ;  /* 0x0000000000017941 */ /* 0x000fea0003800200 */
.L_x_43:
[----:B------:R-:W-:Y:S04]  /*6330*/  BSSY.RECONVERGENT B1, `(.L_x_45) ;  /* 0x0000007000017945 */ /* 0x000fe80003800200 */
[----:B------:R-:W-:Y:S05]  /*6340*/  @P3 BRA `(.L_x_46) ;  /* 0x0000000000143947 */ /* 0x000fea0003800000 */
[----:B0-----:R-:W3:Y:S01]  /*6350*/  LDG.E R2, desc[UR8][R28.64+0xc] ;  /* 0x00000c081c027981 */ /* 0x001ee2000c1e1900 */
[----:B------:R-:W0:Y:S01]  /*6360*/  LDCU UR5, c[0x0][0x3bc] ;  /* 0x00007780ff0577ac */ /* 0x000e220008000800 */
[----:B---3--:R-:W-:-:S04]  /*6370*/  FMUL R3, R2, UR4 ;  /* 0x0000000402037c20 */ /* 0x008fc80008400000 */
[----:B0-----:R-:W-:-:S05]  /*6380*/  FFMA R3, R80, UR5, R3 ;  /* 0x0000000550037c23 */ /* 0x001fca0008000003 */
[----:B------:R3:W-:Y:S02]  /*6390*/  STG.E desc[UR8][R28.64+0xc], R3 ;  /* 0x00000c031c007986 */ /* 0x0007e4000c101908 */
.L_x_46:
[----:B------:R-:W-:Y:S05]  /*63a0*/  BSYNC.RECONVERGENT B1 ;  /* 0x0000000000017941 */ /* 0x000fea0003800200 */
.L_x_45:
[----:B------:R-:W-:Y:S04]  /*63b0*/  BSSY.RECONVERGENT B1, `(.L_x_47) ;  /* 0x0000007000017945 */ /* 0x000fe80003800200 */
[----:B------:R-:W-:Y:S05]  /*63c0*/  @P2 BRA `(.L_x_48) ;  /* 0x0000000000142947 */ /* 0x000fea0003800000 */
[----:B0-----:R-:W3:Y:S01]  /*63d0*/  LDG.E R2, desc[UR8][R28.64+0x10] ;  /* 0x000010081c027981 */ /* 0x001ee2000c1e1900 */
[----:B------:R-:W0:Y:S01]  /*63e0*/  LDCU UR5, c[0x0][0x3bc] ;  /* 0x00007780ff0577ac */ /* 0x000e220008000800 */
[----:B---3--:R-:W-:-:S04]  /*63f0*/  FMUL R3, R2, UR4 ;  /* 0x0000000402037c20 */ /* 0x008fc80008400000 */
[----:B0-----:R-:W-:-:S05]  /*6400*/  FFMA R3, R82, UR5, R3 ;  /* 0x0000000552037c23 */ /* 0x001fca0008000003 */
[----:B------:R4:W-:Y:S02]  /*6410*/  STG.E desc[UR8][R28.64+0x10], R3 ;  /* 0x000010031c007986 */ /* 0x0009e4000c101908 */
.L_x_48:
[----:B------:R-:W-:Y:S05]  /*6420*/  BSYNC.RECONVERGENT B1 ;  /* 0x0000000000017941 */ /* 0x000fea0003800200 */
.L_x_47:
[----:B------:R-:W-:Y:S04]  /*6430*/  BSSY.RECONVERGENT B1, `(.L_x_49) ;  /* 0x0000007000017945 */ /* 0x000fe80003800200 */
[----:B------:R-:W-:Y:S05]  /*6440*/  @P1 BRA `(.L_x_50) ;  /* 0x0000000000141947 */ /* 0x000fea0003800000 */
[----:B0-----:R-:W3:Y:S01]  /*6450*/  LDG.E R2, desc[UR8][R28.64+0x14] ;  /* 0x000014081c027981 */ /* 0x001ee2000c1e1900 */
[----:B------:R-:W0:Y:S01]  /*6460*/  LDCU UR5, c[0x0][0x3bc] ;  /* 0x00007780ff0577ac */ /* 0x000e220008000800 */
[----:B---34-:R-:W-:-:S04]  /*6470*/  FMUL R3, R2, UR4 ;  /* 0x0000000402037c20 */ /* 0x018fc80008400000 */
[----:B0-----:R-:W-:-:S05]  /*6480*/  FFMA R3, R86, UR5, R3 ;  /* 0x0000000556037c23 */ /* 0x001fca0008000003 */
[----:B------:R0:W-:Y:S02]  /*6490*/  STG.E desc[UR8][R28.64+0x14], R3 ;  /* 0x000014031c007986 */ /* 0x0001e4000c101908 */
.L_x_50:
[----:B------:R-:W-:Y:S05]  /*64a0*/  BSYNC.RECONVERGENT B1 ;  /* 0x0000000000017941 */ /* 0x000fea0003800200 */
.L_x_49:
[----:B------:R-:W-:Y:S04]  /*64b0*/  BSSY.RECONVERGENT B1, `(.L_x_51) ;  /* 0x0000007000017945 */ /* 0x000fe80003800200 */
[----:B------:R-:W-:Y:S05]  /*64c0*/  @P0 BRA `(.L_x_52) ;  /* 0x0000000000140947 */ /* 0x000fea0003800000 */
[----:B0-----:R-:W5:Y:S01]  /*64d0*/  LDG.E R2, desc[UR8][R28.64+0x18] ;  /* 0x000018081c027981 */ /* 0x001f62000c1e1900 */
[----:B------:R-:W0:Y:S01]  /*64e0*/  LDCU UR5, c[0x0][0x3bc] ;  /* 0x00007780ff0577ac */ /* 0x000e220008000800 */
[----:B-----5:R-:W-:-:S04]  /*64f0*/  FMUL R2, R2, UR4 ;  /* 0x0000000402027c20 */ /* 0x020fc80008400000 */
[----:B0-----:R-:W-:-:S05]  /*6500*/  FFMA R85, R85, UR5, R2 ;  /* 0x0000000555557c23 */ /* 0x001fca0008000002 */
[----:B------:R0:W-:Y:S02]  /*6510*/  STG.E desc[UR8][R28.64+0x18], R85 ;  /* 0x000018551c007986 */ /* 0x0001e4000c101908 */
.L_x_52:
[----:B------:R-:W-:Y:S05]  /*6520*/  BSYNC.RECONVERGENT B1 ;  /* 0x0000000000017941 */ /* 0x000fea0003800200 */
.L_x_51:
[----:B------:R-:W-:Y:S05]  /*6530*/  @P6 BRA `(.L_x_40) ;  /* 0x0000000000146947 */ /* 0x000fea0003800000 */
[----:B0-----:R-:W3:Y:S01]  /*6540*/  LDG.E R2, desc[UR8][R28.64+0x1c] ;  /* 0x00001c081c027981 */ /* 0x001ee2000c1e1900 */
[----:B------:R-:W0:Y:S01]  /*6550*/  LDCU UR5, c[0x0][0x3bc] ;  /* 0x00007780ff0577ac */ /* 0x000e220008000800 */
[----:B---34-:R-:W-:-:S04]  /*6560*/  FMUL R3, R2, UR4 ;  /* 0x0000000402037c20 */ /* 0x018fc80008400000 */
[----:B0-----:R-:W-:-:S05]  /*6570*/  FFMA R3, R84, UR5, R3 ;  /* 0x0000000554037c23 */ /* 0x001fca0008000003 */
[----:B------:R0:W-:Y:S02]  /*6580*/  STG.E desc[UR8][R28.64+0x1c], R3 ;  /* 0x00001c031c007986 */ /* 0x0001e4000c101908 */
.L_x_40:
[----:B------:R-:W-:Y:S05]  /*6590*/  BSYNC.RECONVERGENT B0 ;  /* 0x0000000000007941 */ /* 0x000fea0003800200 */
.L_x_39:
[----:B01234-:R-:W-:Y:S01]  /*65a0*/  IADD3 R2, PT, PT, R118, 0x2, RZ ;  /* 0x0000000276027810 */ /* 0x01ffe20007ffe0ff */
[----:B------:R-:W-:Y:S03]  /*65b0*/  BSSY.RECONVERGENT B0, `(.L_x_53) ;  /* 0x0000059000007945 */ /* 0x000fe60003800200 */
[----:B------:R-:W-:-:S13]  /*65c0*/  ISETP.GE.AND P0, PT, R2, UR10, PT ;  /* 0x0000000a02007c0c */ /* 0x000fda000bf06270 */
[----:B------:R-:W-:Y:S05]  /*65d0*/  @P0 BRA `(.L_x_54) ;  /* 0x0000000400580947 */ /* 0x000fea0003800000 */
[----:B------:R-:W0:Y:S01]  /*65e0*/  LDC R29, c[0x0][0x384] ;  /* 0x0000e100ff1d7b82 */ /* 0x000e220000000800 */
[----:B------:R-:W1:Y:S01]  /*65f0*/  LDCU UR5, c[0x0][0x3b8] ;  /* 0x00007700ff0577ac */ /* 0x000e620008000800 */
[----:B------:R-:W2:Y:S01]  /*6600*/  LDCU.64 UR6, c[0x0][0x3b0] ;  /* 0x00007600ff0677ac */ /* 0x000ea20008000a00 */
[----:B-1----:R-:W-:Y:S01]  /*6610*/  IMAD R3, R2, UR5, RZ ;  /* 0x0000000502037c24 */ /* 0x002fe2000f8e02ff */
[----:B0-----:R-:W-:-:S13]  /*6620*/  ISETP.GE.AND P0, PT, R0, R29, PT ;  /* 0x0000001d0000720c */ /* 0x001fda0003f06270 */
[----:B------:R-:W0:Y:S01]  /*6630*/  @!P0 LDC.64 R24, c[0x0][0x3b0] ;  /* 0x0000ec00ff188b82 */ /* 0x000e220000000a00 */
[----:B------:R-:W-:-:S07]  /*6640*/  @!P0 IADD3 R27, PT, PT, R0, R3, RZ ;  /* 0x00000003001b8210 */ /* 0x000fce0007ffe0ff */
[----:B------:R-:W1:Y:S01]  /*6650*/  @!P0 LDC R30, c[0x0][0x3bc] ;  /* 0x0000ef00ff1e8b82 */ /* 0x000e620000000800 */
[----:B0-----:R-:W-:-:S05]  /*6660*/  @!P0 IMAD.WIDE R24, R27, 0x4, R24 ;  /* 0x000000041b188825 */ /* 0x001fca00078e0218 */
[----:B------:R-:W3:Y:S01]  /*6670*/  @!P0 LDG.E R26, desc[UR8][R24.64] ;  /* 0x00000008181a8981 */ /* 0x000ee2000c1e1900 */
[----:B------:R-:W-:Y:S01]  /*6680*/  SHF.R.S32.HI R27, RZ, 0x1f, R3 ;  /* 0x0000001fff1b7819 */ /* 0x000fe20000011403 */
[----:B------:R-:W-:Y:S01]  /*6690*/  BSSY.RECONVERGENT B1, `(.L_x_55) ;  /* 0x000001c000017945 */ /* 0x000fe20003800200 */
[C---:B------:R-:W-:Y:S02]  /*66a0*/  IADD3 R3, P1, PT, R0.reuse, R3, RZ ;  /* 0x0000000300037210 */ /* 0x040fe40007f3e0ff */
[C---:B------:R-:W-:Y:S02]  /*66b0*/  IADD3 R32, PT, PT, R0.reuse, 0x1, RZ ;  /* 0x0000000100207810 */ /* 0x040fe40007ffe0ff */
[----:B------:R-:W-:Y:S02]  /*66c0*/  LEA.HI.X.SX32 R28, R0, R27, 0x1, P1 ;  /* 0x0000001b001c7211 */ /* 0x000fe400008f0eff */
[----:B------:R-:W-:Y:S02]  /*66d0*/  ISETP.GE.AND P5, PT, R32, R29, PT ;  /* 0x0000001d2000720c */ /* 0x000fe40003fa6270 */
[----:B--2---:R-:W-:-:S02]  /*66e0*/  LEA R2, P1, R3, UR6, 0x2 ;  /* 0x0000000603027c11 */ /* 0x004fc4000f8210ff */
[C---:B------:R-:W-:Y:S02]  /*66f0*/  IADD3 R32, PT, PT, R0.reuse, 0x3, RZ ;  /* 0x0000000300207810 */ /* 0x040fe40007ffe0ff */
[----:B------:R-:W-:Y:S02]  /*6700*/  LEA.HI.X R3, R3, UR7, R28, 0x2, P1 ;  /* 0x0000000703037c11 */ /* 0x000fe400088f141c */
[----:B------:R-:W-:Y:S02]  /*6710*/  IADD3 R28, PT, PT, R0, 0x2, RZ ;  /* 0x00000002001c7810 */ /* 0x000fe40007ffe0ff */
[-C--:B------:R-:W-:Y:S02]  /*6720*/  ISETP.GE.AND P3, PT, R32, R29.reuse, PT ;  /* 0x0000001d2000720c */ /* 0x080fe40003f66270 */
[----:B------:R-:W-:Y:S02]  /*6730*/  ISETP.GE.AND P4, PT, R28, R29, PT ;  /* 0x0000001d1c00720c */ /* 0x000fe40003f86270 */
[----:B------:R-:W-:-:S04]  /*6740*/  IADD3 R28, PT, PT, R0, 0x5, RZ ;  /* 0x00000005001c7810 */ /* 0x000fc80007ffe0ff */
[----:B------:R-:W-:Y:S01]  /*6750*/  ISETP.GE.AND P1, PT, R28, R29, PT ;  /* 0x0000001d1c00720c */ /* 0x000fe20003f26270 */
[----:B---3--:R-:W-:Y:S01]  /*6760*/  @!P0 FMUL R27, R26, UR4 ;  /* 0x000000041a1b8c20 */ /* 0x008fe20008400000 */
        /* <DEDUP_REMOVED lines=14> */
.L_x_56:
[----:B------:R-:W-:Y:S05]  /*6850*/  BSYNC.RECONVERGENT B1 ;  /* 0x0000000000017941 */ /* 0x000fea0003800200 */
.L_x_55:
[----:B------:R-:W-:Y:S04]  /*6860*/  BSSY.RECONVERGENT B1, `(.L_x_57) ;  /* 0x0000007000017945 */ /* 0x000fe80003800200 */
[----:B------:R-:W-:Y:S05]  /*6870*/  @P4 BRA `(.L_x_58) ;  /* 0x0000000000144947 */ /* 0x000fea0003800000 */
[----:B------:R-:W0:Y:S01]  /*6880*/  LDG.E R22, desc[UR8][R2.64+0x8] ;  /* 0x0000080802167981 */ /* 0x000e22000c1e1900 */
[----:B------:R-:W2:Y:S01]  /*6890*/  LDCU UR5, c[0x0][0x3bc] ;  /* 0x00007780ff0577ac */ /* 0x000ea20008000800 */
[----:B01----:R-:W-:-:S04]  /*68a0*/  FMUL R25, R22, UR4 ;  /* 0x0000000416197c20 */ /* 0x003fc80008400000 */
[----:B--2---:R-:W-:-:S05]  /*68b0*/  FFMA R25, R38, UR5, R25 ;  /* 0x0000000526197c23 */ /* 0x004fca0008000019 */
[----:B------:R2:W-:Y:S02]  /*68c0*/  STG.E desc[UR8][R2.64+0x8], R25 ;  /* 0x0000081902007986 */ /* 0x0005e4000c101908 */
.L_x_58:
[----:B------:R-:W-:Y:S05]  /*68d0*/  BSYNC.RECONVERGENT B1 ;  /* 0x0000000000017941 */ /* 0x000fea0003800200 */
.L_x_57:
[----:B------:R-:W-:Y:S04]  /*68e0*/  BSSY.RECONVERGENT B1, `(.L_x_59) ;  /* 0x0000007000017945 */ /* 0x000fe80003800200 */
[----:B------:R-:W-:Y:S05]  /*68f0*/  @P3 BRA `(.L_x_60) ;  /* 0x0000000000143947 */ /* 0x000fea0003800000 */
[----:B------:R-:W3:Y:S01]  /*6900*/  LDG.E R22, desc[UR8][R2.64+0xc] ;  /* 0x00000c0802167981 */ /* 0x000ee2000c1e1900 */
[----:B------:R-:W4:Y:S01]  /*6910*/  LDCU UR5, c[0x0][0x3bc] ;  /* 0x00007780ff0577ac */ /* 0x000f220008000800 */
[----:B---3--:R-:W-:-:S04]  /*6920*/  FMUL R22, R22, UR4 ;  /* 0x0000000416167c20 */ /* 0x008fc80008400000 */
[----:B----4-:R-:W-:-:S05]  /*6930*/  FFMA R39, R39, UR5, R22 ;  /* 0x0000000527277c23 */ /* 0x010fca0008000016 */
[----:B------:R3:W-:Y:S02]  /*6940*/  STG.E desc[UR8][R2.64+0xc], R39 ;  /* 0x00000c2702007986 */ /* 0x0007e4000c101908 */
.L_x_60:
[----:B------:R-:W-:Y:S05]  /*6950*/  BSYNC.RECONVERGENT B1 ;  /* 0x0000000000017941 */ /* 0x000fea0003800200 */
.L_x_59:
[----:B------:R-:W-:Y:S04]  /*6960*/  BSSY.RECONVERGENT B1, `(.L_x_61) ;  /* 0x0000007000017945 */ /* 0x000fe80003800200 */
[----:B------:R-:W-:Y:S05]  /*6970*/  @P2 BRA `(.L_x_62) ;  /* 0x0000000000142947 */ /* 0x000fea0003800000 */
[----:B------:R-:W4:Y:S01]  /*6980*/  LDG.E R22, desc[UR8][R2.64+0x10] ;  /* 0x0000100802167981 */ /* 0x000f22000c1e1900 */
[----:B------:R-:W5:Y:S01]  /*6990*/  LDCU UR5, c[0x0][0x3bc] ;  /* 0x00007780ff0577ac */ /* 0x000f620008000800 */
[----:B----4-:R-:W-:-:S04]  /*69a0*/  FMUL R22, R22, UR4 ;  /* 0x0000000416167c20 */ /* 0x010fc80008400000 */
[----:B-----5:R-:W-:-:S05]  /*69b0*/  FFMA R69, R69, UR5, R22 ;  /* 0x0000000545457c23 */ /* 0x020fca0008000016 */
[----:B------:R4:W-:Y:S02]  /*69c0*/  STG.E desc[UR8][R2.64+0x10], R69 ;  /* 0x0000104502007986 */ /* 0x0009e4000c101908 */
.L_x_62:
[----:B------:R-:W-:Y:S05]  /*69d0*/  BSYNC.RECONVERGENT B1 ;  /* 0x0000000000017941 */ /* 0x000fea0003800200 */
.L_x_61:
[----:B------:R-:W-:Y:S04]  /*69e0*/  BSSY.RECONVERGENT B1, `(.L_x_63) ;  /* 0x0000007000017945 */ /* 0x000fe80003800200 */
[----:B------:R-:W-:Y:S05]  /*69f0*/  @P1 BRA `(.L_x_64) ;  /* 0x0000000000141947 */ /* 0x000fea0003800000 */
[----:B------:R-:W5:Y:S01]  /*6a00*/  LDG.E R22, desc[UR8][R2.64+0x14] ;  /* 0x0000140802167981 */ /* 0x000f62000c1e1900 */
[----:B------:R-:W0:Y:S01]  /*6a10*/  LDCU UR5, c[0x0][0x3bc] ;  /* 0x00007780ff0577ac */ /* 0x000e220008000800 */
[----:B-----5:R-:W-:-:S04]  /*6a20*/  FMUL R22, R22, UR4 ;  /* 0x0000000416167c20 */ /* 0x020fc80008400000 */
[----:B0-----:R-:W-:-:S05]  /*6a30*/  FFMA R79, R79, UR5, R22 ;  /* 0x000000054f4f7c23 */ /* 0x001fca0008000016 */
[----:B------:R0:W-:Y:S02]  /*6a40*/  STG.E desc[UR8][R2.64+0x14], R79 ;  /* 0x0000144f02007986 */ /* 0x0001e4000c101908 */
.L_x_64:
[----:B------:R-:W-:Y:S05]  /*6a50*/  BSYNC.RECONVERGENT B1 ;  /* 0x0000000000017941 */ /* 0x000fea0003800200 */
.L_x_63:
[----:B------:R-:W-:Y:S04]  /*6a60*/  BSSY.RECONVERGENT B1, `(.L_x_65) ;  /* 0x0000007000017945 */ /* 0x000fe80003800200 */
[----:B------:R-:W-:Y:S05]  /*6a70*/  @P0 BRA `(.L_x_66) ;  /* 0x0000000000140947 */ /* 0x000fea0003800000 */
[----:B------:R-:W0:Y:S01]  /*6a80*/  LDG.E R22, desc[UR8][R2.64+0x18] ;  /* 0x0000180802167981 */ /* 0x000e22000c1e1900 */
[----:B------:R-:W5:Y:S01]  /*6a90*/  LDCU UR5, c[0x0][0x3bc] ;  /* 0x00007780ff0577ac */ /* 0x000f620008000800 */
[----:B012---:R-:W-:-:S04]  /*6aa0*/  FMUL R25, R22, UR4 ;  /* 0x0000000416197c20 */ /* 0x007fc80008400000 */
[----:B-----5:R-:W-:-:S05]  /*6ab0*/  FFMA R25, R78, UR5, R25 ;  /* 0x000000054e197c23 */ /* 0x020fca0008000019 */
[----:B------:R0:W-:Y:S02]  /*6ac0*/  STG.E desc[UR8][R2.64+0x18], R25 ;  /* 0x0000181902007986 */ /* 0x0001e4000c101908 */
.L_x_66:
[----:B------:R-:W-:Y:S05]  /*6ad0*/  BSYNC.RECONVERGENT B1 ;  /* 0x0000000000017941 */ /* 0x000fea0003800200 */
.L_x_65:
[----:B------:R-:W-:Y:S05]  /*6ae0*/  @P6 BRA `(.L_x_54) ;  /* 0x0000000000146947 */ /* 0x000fea0003800000 */
[----:B------:R-:W5:Y:S01]  /*6af0*/  LDG.E R22, desc[UR8][R2.64+0x1c] ;  /* 0x00001c0802167981 */ /* 0x000f62000c1e1900 */
[----:B------:R-:W0:Y:S01]  /*6b00*/  LDCU UR5, c[0x0][0x3bc] ;  /* 0x00007780ff0577ac */ /* 0x000e220008000800 */
[----:B-----5:R-:W-:-:S04]  /*6b10*/  FMUL R22, R22, UR4 ;  /* 0x0000000416167c20 */ /* 0x020fc80008400000 */
[----:B0-----:R-:W-:-:S05]  /*6b20*/  FFMA R77, R77, UR5, R22 ;  /* 0x000000054d4d7c23 */ /* 0x001fca0008000016 */
[----:B------:R0:W-:Y:S02]  /*6b30*/  STG.E desc[UR8][R2.64+0x1c], R77 ;  /* 0x00001c4d02007986 */ /* 0x0001e4000c101908 */
.L_x_54:
[----:B------:R-:W-:Y:S05]  /*6b40*/  BSYNC.RECONVERGENT B0 ;  /* 0x0000000000007941 */ /* 0x000fea0003800200 */
.L_x_53:
        /* <DEDUP_REMOVED lines=38> */
[----:B------:R-:W2:Y:S01]  /*6db0*/  LDG.E R10, desc[UR8][R2.64+0x4] ;  /* 0x00000408020a7981 */ /* 0x000ea2000c1e1900 */
[----:B------:R-:W1:Y:S01]  /*6dc0*/  LDCU UR5, c[0x0][0x3bc] ;  /* 0x00007780ff0577ac */ /* 0x000e620008000800 */
[----:B--2---:R-:W-:-:S04]  /*6dd0*/  FMUL R10, R10, UR4 ;  /* 0x000000040a0a7c20 */ /* 0x004fc80008400000 */
[----:B-1----:R-:W-:-:S05]  /*6de0*/  FFMA R9, R9, UR5, R10 ;  /* 0x0000000509097c23 */ /* 0x002fca000800000a */
[----:B------:R1:W-:Y:S02]  /*6df0*/  STG.E desc[UR8][R2.64+0x4], R9 ;  /* 0x0000040902007986 */ /* 0x0003e4000c101908 */
.L_x_70:
[----:B------:R-:W-:Y:S05]  /*6e00*/  BSYNC.RECONVERGENT B1 ;  /* 0x0000000000017941 */ /* 0x000fea0003800200 */
.L_x_69:
[----:B------:R-:W-:Y:S04]  /*6e10*/  BSSY.RECONVERGENT B1, `(.L_x_71) ;  /* 0x0000007000017945 */ /* 0x000fe80003800200 */
[----:B------:R-:W-:Y:S05]  /*6e20*/  @P4 BRA `(.L_x_72) ;  /* 0x0000000000144947 */ /* 0x000fea0003800000 */
[----:B-1----:R-:W2:Y:S01]  /*6e30*/  LDG.E R9, desc[UR8][R2.64+0x8] ;  /* 0x0000080802097981 */ /* 0x002ea2000c1e1900 */
[----:B------:R-:W1:Y:S01]  /*6e40*/  LDCU UR5, c[0x0][0x3bc] ;  /* 0x00007780ff0577ac */ /* 0x000e620008000800 */
[----:B--2---:R-:W-:-:S04]  /*6e50*/  FMUL R9, R9, UR4 ;  /* 0x0000000409097c20 */ /* 0x004fc80008400000 */
[----:B-1----:R-:W-:-:S05]  /*6e60*/  FFMA R9, R8, UR5, R9 ;  /* 0x0000000508097c23 */ /* 0x002fca0008000009 */
[----:B------:R2:W-:Y:S02]  /*6e70*/  STG.E desc[UR8][R2.64+0x8], R9 ;  /* 0x0000080902007986 */ /* 0x0005e4000c101908 */
.L_x_72:
[----:B------:R-:W-:Y:S05]  /*6e80*/  BSYNC.RECONVERGENT B1 ;  /* 0x0000000000017941 */ /* 0x000fea0003800200 */
.L_x_71:
[----:B------:R-:W-:Y:S04]  /*6e90*/  BSSY.RECONVERGENT B1, `(.L_x_73) ;  /* 0x0000007000017945 */ /* 0x000fe80003800200 */
[----:B------:R-:W-:Y:S05]  /*6ea0*/  @P3 BRA `(.L_x_74) ;  /* 0x0000000000143947 */ /* 0x000fea0003800000 */
[----:B------:R-:W3:Y:S01]  /*6eb0*/  LDG.E R8, desc[UR8][R2.64+0xc] ;  /* 0x00000c0802087981 */ /* 0x000ee2000c1e1900 */
[----:B------:R-:W4:Y:S01]  /*6ec0*/  LDCU UR5, c[0x0][0x3bc] ;  /* 0x00007780ff0577ac */ /* 0x000f220008000800 */
[----:B---3--:R-:W-:-:S04]  /*6ed0*/  FMUL R8, R8, UR4 ;  /* 0x0000000408087c20 */ /* 0x008fc80008400000 */
[----:B----4-:R-:W-:-:S05]  /*6ee0*/  FFMA R19, R19, UR5, R8 ;  /* 0x0000000513137c23 */ /* 0x010fca0008000008 */
[----:B------:R3:W-:Y:S02]  /*6ef0*/  STG.E desc[UR8][R2.64+0xc], R19 ;  /* 0x00000c1302007986 */ /* 0x0007e4000c101908 */
.L_x_74:
[----:B------:R-:W-:Y:S05]  /*6f00*/  BSYNC.RECONVERGENT B1 ;  /* 0x0000000000017941 */ /* 0x000fea0003800200 */
.L_x_73:
[----:B------:R-:W-:Y:S04]  /*6f10*/  BSSY.RECONVERGENT B1, `(.L_x_75) ;  /* 0x0000007000017945 */ /* 0x000fe80003800200 */
[----:B------:R-:W-:Y:S05]  /*6f20*/  @P2 BRA `(.L_x_76) ;  /* 0x0000000000142947 */ /* 0x000fea0003800000 */
[----:B------:R-:W4:Y:S01]  /*6f30*/  LDG.E R8, desc[UR8][R2.64+0x10] ;  /* 0x0000100802087981 */ /* 0x000f22000c1e1900 */
[----:B------:R-:W5:Y:S01]  /*6f40*/  LDCU UR5, c[0x0][0x3bc] ;  /* 0x00007780ff0577ac */ /* 0x000f620008000800 */
[----:B----4-:R-:W-:-:S04]  /*6f50*/  FMUL R8, R8, UR4 ;  /* 0x0000000408087c20 */ /* 0x010fc80008400000 */
[----:B-----5:R-:W-:-:S05]  /*6f60*/  FFMA R21, R21, UR5, R8 ;  /* 0x0000000515157c23 */ /* 0x020fca0008000008 */
[----:B------:R4:W-:Y:S02]  /*6f70*/  STG.E desc[UR8][R2.64+0x10], R21 ;  /* 0x0000101502007986 */ /* 0x0009e4000c101908 */
.L_x_76:
[----:B------:R-:W-:Y:S05]  /*6f80*/  BSYNC.RECONVERGENT B1 ;  /* 0x0000000000017941 */ /* 0x000fea0003800200 */
.L_x_75:
[----:B------:R-:W-:Y:S04]  /*6f90*/  BSSY.RECONVERGENT B1, `(.L_x_77) ;  /* 0x0000007000017945 */ /* 0x000fe80003800200 */
[----:B------:R-:W-:Y:S05]  /*6fa0*/  @P1 BRA `(.L_x_78) ;  /* 0x0000000000141947 */ /* 0x000fea0003800000 */
[----:B------:R-:W5:Y:S01]  /*6fb0*/  LDG.E R8, desc[UR8][R2.64+0x14] ;  /* 0x0000140802087981 */ /* 0x000f62000c1e1900 */
[----:B------:R-:W0:Y:S01]  /*6fc0*/  LDCU UR5, c[0x0][0x3bc] ;  /* 0x00007780ff0577ac */ /* 0x000e220008000800 */
[----:B-----5:R-:W-:-:S04]  /*6fd0*/  FMUL R8, R8, UR4 ;  /* 0x0000000408087c20 */ /* 0x020fc80008400000 */
[----:B0-----:R-:W-:-:S05]  /*6fe0*/  FFMA R65, R65, UR5, R8 ;  /* 0x0000000541417c23 */ /* 0x001fca0008000008 */
[----:B------:R0:W-:Y:S02]  /*6ff0*/  STG.E desc[UR8][R2.64+0x14], R65 ;  /* 0x0000144102007986 */ /* 0x0001e4000c101908 */
.L_x_78:
[----:B------:R-:W-:Y:S05]  /*7000*/  BSYNC.RECONVERGENT B1 ;  /* 0x0000000000017941 */ /* 0x000fea0003800200 */
.L_x_77:
[----:B------:R-:W-:Y:S04]  /*7010*/  BSSY.RECONVERGENT B1, `(.L_x_79) ;  /* 0x0000007000017945 */ /* 0x000fe80003800200 */
[----:B------:R-:W-:Y:S05]  /*7020*/  @P0 BRA `(.L_x_80) ;  /* 0x0000000000140947 */ /* 0x000fea0003800000 */
[----:B------:R-:W5:Y:S01]  /*7030*/  LDG.E R8, desc[UR8][R2.64+0x18] ;  /* 0x0000180802087981 */ /* 0x000f62000c1e1900 */
[----:B------:R-:W0:Y:S01]  /*7040*/  LDCU UR5, c[0x0][0x3bc] ;  /* 0x00007780ff0577ac */ /* 0x000e220008000800 */
[----:B-----5:R-:W-:-:S04]  /*7050*/  FMUL R8, R8, UR4 ;  /* 0x0000000408087c20 */ /* 0x020fc80008400000 */
[----:B0-----:R-:W-:-:S05]  /*7060*/  FFMA R23, R23, UR5, R8 ;  /* 0x0000000517177c23 */ /* 0x001fca0008000008 */
[----:B------:R0:W-:Y:S02]  /*7070*/  STG.E desc[UR8][R2.64+0x18], R23 ;  /* 0x0000181702007986 */ /* 0x0001e4000c101908 */
.L_x_80:
[----:B------:R-:W-:Y:S05]  /*7080*/  BSYNC.RECONVERGENT B1 ;  /* 0x0000000000017941 */ /* 0x000fea0003800200 */
.L_x_79:
[----:B------:R-:W-:Y:S05]  /*7090*/  @P6 BRA `(.L_x_68) ;  /* 0x0000000000146947 */ /* 0x000fea0003800000 */
[----:B------:R-:W1:Y:S01]  /*70a0*/  LDG.E R8, desc[UR8][R2.64+0x1c] ;  /* 0x00001c0802087981 */ /* 0x000e62000c1e1900 */
[----:B------:R-:W5:Y:S01]  /*70b0*/  LDCU UR5, c[0x0][0x3bc] ;  /* 0x00007780ff0577ac */ /* 0x000f620008000800 */
[----:B-12---:R-:W-:-:S04]  /*70c0*/  FMUL R9, R8, UR4 ;  /* 0x0000000408097c20 */ /* 0x006fc80008400000 */
[----:B-----5:R-:W-:-:S05]  /*70d0*/  FFMA R9, R68, UR5, R9 ;  /* 0x0000000544097c23 */ /* 0x020fca0008000009 */
[----:B------:R1:W-:Y:S02]  /*70e0*/  STG.E desc[UR8][R2.64+0x1c], R9 ;  /* 0x00001c0902007986 */ /* 0x0003e4000c101908 */
.L_x_68:
[----:B------:R-:W-:Y:S05]  /*70f0*/  BSYNC.RECONVERGENT B0 ;  /* 0x0000000000007941 */ /* 0x000fea0003800200 */
.L_x_67:
        /* <DEDUP_REMOVED lines=19> */
[----:B--2---:R-:W-:Y:S02]  /*7230*/  LEA R2, P1, R3, UR6, 0x2 ;  /* 0x0000000603027c11 */ /* 0x004fe4000f8210ff */
[----:B------:R-:W-:-:S02]  /*7240*/  ISETP.GE.AND P5, PT, R24, R21, PT ;  /* 0x000000151800720c */ /* 0x000fc40003fa6270 */
[----:B------:R-:W-:Y:S02]  /*7250*/  LEA.HI.X R3, R3, UR7, R22, 0x2, P1 ;  /* 0x0000000703037c11 */ /* 0x000fe400088f1416 */
[C---:B------:R-:W-:Y:S02]  /*7260*/  IADD3 R22, PT, PT, R0.reuse, 0x2, RZ ;  /* 0x0000000200167810 */ /* 0x040fe40007ffe0ff */
[----:B------:R-:W-:Y:S02]  /*7270*/  IADD3 R24, PT, PT, R0, 0x3, RZ ;  /* 0x0000000300187810 */ /* 0x000fe40007ffe0ff */
[-C--:B------:R-:W-:Y:S02]  /*7280*/  ISETP.GE.AND P4, PT, R22, R21.reuse, PT ;  /* 0x000000151600720c */ /* 0x080fe40003f86270 */
[----:B------:R-:W-:Y:S02]  /*7290*/  IADD3 R22, PT, PT, R0, 0x4, RZ ;  /* 0x0000000400167810 */ /* 0x000fe40007ffe0ff */
[----:B------:R-:W-:-:S02]  /*72a0*/  ISETP.GE.AND P3, PT, R24, R21, PT ;  /* 0x000000151800720c */ /* 0x000fc40003f66270 */
[----:B------:R-:W-:Y:S02]  /*72b0*/  ISETP.GE.AND P2, PT, R22, R21, PT ;  /* 0x000000151600720c */ /* 0x000fe40003f46270 */
[C---:B------:R-:W-:Y:S02]  /*72c0*/  IADD3 R22, PT, PT, R0.reuse, 0x6, RZ ;  /* 0x0000000600167810 */ /* 0x040fe40007ffe0ff */
[----:B------:R-:W-:-:S04]  /*72d0*/  IADD3 R24, PT, PT, R0, 0x7, RZ ;  /* 0x0000000700187810 */ /* 0x000fc80007ffe0ff */
[----:B------:R-:W-:Y:S01]  /*72e0*/  ISETP.GE.AND P6, PT, R24, R21, PT ;  /* 0x000000151800720c */ /* 0x000fe20003fc6270 */
[----:B---3--:R-:W-:-:S04]  /*72f0*/  @!P0 FMUL R10, R10, UR4 ;  /* 0x000000040a0a8c20 */ /* 0x008fc80008400000 */
[----:B-1----:R-:W-:Y:S01]  /*7300*/  @!P0 FFMA R7, R7, R23, R10 ;  /* 0x0000001707078223 */ /* 0x002fe2000000000a */
[----:B------:R-:W-:-:S04]  /*7310*/  IADD3 R10, PT, PT, R0, 0x5, RZ ;  /* 0x00000005000a7810 */ /* 0x000fc80007ffe0ff */
        /* <DEDUP_REMOVED lines=9> */
.L_x_84:
[----:B------:R-:W-:Y:S05]  /*73b0*/  BSYNC.RECONVERGENT B1 ;  /* 0x0000000000017941 */ /* 0x000fea0003800200 */
.L_x_83:
[----:B------:R-:W-:Y:S04]  /*73c0*/  BSSY.RECONVERGENT B1, `(.L_x_85) ;  /* 0x0000007000017945 */ /* 0x000fe80003800200 */
[----:B------:R-:W-:Y:S05]  /*73d0*/  @P4 BRA `(.L_x_86) ;  /* 0x0000000000144947 */ /* 0x000fea0003800000 */
[----:B------:R-:W2:Y:S01]  /*73e0*/  LDG.E R6, desc[UR8][R2.64+0x8] ;  /* 0x0000080802067981 */ /* 0x000ea2000c1e1900 */
[----:B------:R-:W3:Y:S01]  /*73f0*/  LDCU UR5, c[0x0][0x3bc] ;  /* 0x00007780ff0577ac */ /* 0x000ee20008000800 */
[----:B--2---:R-:W-:-:S04]  /*7400*/  FMUL R6, R6, UR4 ;  /* 0x0000000406067c20 */ /* 0x004fc80008400000 */
[----:B---3--:R-:W-:-:S05]  /*7410*/  FFMA R5, R5, UR5, R6 ;  /* 0x0000000505057c23 */ /* 0x008fca0008000006 */
[----:B------:R2:W-:Y:S02]  /*7420*/  STG.E desc[UR8][R2.64+0x8], R5 ;  /* 0x0000080502007986 */ /* 0x0005e4000c101908 */
.L_x_86:
[----:B------:R-:W-:Y:S05]  /*7430*/  BSYNC.RECONVERGENT B1 ;  /* 0x0000000000017941 */ /* 0x000fea0003800200 */
.L_x_85:
[----:B------:R-:W-:Y:S04]  /*7440*/  BSSY.RECONVERGENT B1, `(.L_x_87) ;  /* 0x0000007000017945 */ /* 0x000fe80003800200 */
[----:B------:R-:W-:Y:S05]  /*7450*/  @P3 BRA `(.L_x_88) ;  /* 0x0000000000143947 */ /* 0x000fea0003800000 */
[----:B--2---:R-:W2:Y:S01]  /*7460*/  LDG.E R5, desc[UR8][R2.64+0xc] ;  /* 0x00000c0802057981 */ /* 0x004ea2000c1e1900 */
[----:B------:R-:W3:Y:S01]  /*7470*/  LDCU UR5, c[0x0][0x3bc] ;  /* 0x00007780ff0577ac */ /* 0x000ee20008000800 */
[----:B--2---:R-:W-:-:S04]  /*7480*/  FMUL R5, R5, UR4 ;  /* 0x0000000405057c20 */ /* 0x004fc80008400000 */
[----:B---3--:R-:W-:-:S05]  /*7490*/  FFMA R5, R18, UR5, R5 ;  /* 0x0000000512057c23 */ /* 0x008fca0008000005 */
[----:B------:R3:W-:Y:S02]  /*74a0*/  STG.E desc[UR8][R2.64+0xc], R5 ;  /* 0x00000c0502007986 */ /* 0x0007e4000c101908 */
.L_x_88:
[----:B------:R-:W-:Y:S05]  /*74b0*/  BSYNC.RECONVERGENT B1 ;  /* 0x0000000000017941 */ /* 0x000fea0003800200 */
.L_x_87:
[----:B------:R-:W-:Y:S04]  /*74c0*/  BSSY.RECONVERGENT B1, `(.L_x_89) ;  /* 0x0000007000017945 */ /* 0x000fe80003800200 */
[----:B------:R-:W-:Y:S05]  /*74d0*/  @P2 BRA `(.L_x_90) ;  /* 0x0000000000142947 */ /* 0x000fea0003800000 */
[----:B--23--:R-:W2:Y:S01]  /*74e0*/  LDG.E R5, desc[UR8][R2.64+0x10] ;  /* 0x0000100802057981 */ /* 0x00cea2000c1e1900 */
[----:B------:R-:W3:Y:S01]  /*74f0*/  LDCU UR5, c[0x0][0x3bc] ;  /* 0x00007780ff0577ac */ /* 0x000ee20008000800 */
[----:B--2---:R-:W-:-:S04]  /*7500*/  FMUL R6, R5, UR4 ;  /* 0x0000000405067c20 */ /* 0x004fc80008400000 */
[----:B---3--:R-:W-:-:S05]  /*7510*/  FFMA R17, R17, UR5, R6 ;  /* 0x0000000511117c23 */ /* 0x008fca0008000006 */
[----:B------:R4:W-:Y:S02]  /*7520*/  STG.E desc[UR8][R2.64+0x10], R17 ;  /* 0x0000101102007986 */ /* 0x0009e4000c101908 */
.L_x_90:
[----:B------:R-:W-:Y:S05]  /*7530*/  BSYNC.RECONVERGENT B1 ;  /* 0x0000000000017941 */ /* 0x000fea0003800200 */
.L_x_89:
[----:B------:R-:W-:Y:S04]  /*7540*/  BSSY.RECONVERGENT B1, `(.L_x_91) ;  /* 0x0000007000017945 */ /* 0x000fe80003800200 */
[----:B------:R-:W-:Y:S05]  /*7550*/  @P1 BRA `(.L_x_92) ;  /* 0x0000000000141947 */ /* 0x000fea0003800000 */
[----:B--23--:R-:W2:Y:S01]  /*7560*/  LDG.E R5, desc[UR8][R2.64+0x14] ;  /* 0x0000140802057981 */ /* 0x00cea2000c1e1900 */
[----:B------:R-:W3:Y:S01]  /*7570*/  LDCU UR5, c[0x0][0x3bc] ;  /* 0x00007780ff0577ac */ /* 0x000ee20008000800 */
[----:B--2---:R-:W-:-:S04]  /*7580*/  FMUL R6, R5, UR4 ;  /* 0x0000000405067c20 */ /* 0x004fc80008400000 */
[----:B---3--:R-:W-:-:S05]  /*7590*/  FFMA R67, R67, UR5, R6 ;  /* 0x0000000543437c23 */ /* 0x008fca0008000006 */
[----:B------:R2:W-:Y:S02]  /*75a0*/  STG.E desc[UR8][R2.64+0x14], R67 ;  /* 0x0000144302007986 */ /* 0x0005e4000c101908 */
.L_x_92:
[----:B------:R-:W-:Y:S05]  /*75b0*/  BSYNC.RECONVERGENT B1 ;  /* 0x0000000000017941 */ /* 0x000fea0003800200 */
.L_x_91:
[----:B------:R-:W-:Y:S04]  /*75c0*/  BSSY.RECONVERGENT B1, `(.L_x_93) ;  /* 0x0000007000017945 */ /* 0x000fe80003800200 */
[----:B------:R-:W-:Y:S05]  /*75d0*/  @P0 BRA `(.L_x_94) ;  /* 0x0000000000140947 */ /* 0x000fea0003800000 */
[----:B--23--:R-:W2:Y:S01]  /*75e0*/  LDG.E R5, desc[UR8][R2.64+0x18] ;  /* 0x0000180802057981 */ /* 0x00cea2000c1e1900 */
[----:B------:R-:W3:Y:S01]  /*75f0*/  LDCU UR5, c[0x0][0x3bc] ;  /* 0x00007780ff0577ac */ /* 0x000ee20008000800 */
[----:B--2---:R-:W-:-:S04]  /*7600*/  FMUL R5, R5, UR4 ;  /* 0x0000000405057c20 */ /* 0x004fc80008400000 */
[----:B---3--:R-:W-:-:S05]  /*7610*/  FFMA R5, R66, UR5, R5 ;  /* 0x0000000542057c23 */ /* 0x008fca0008000005 */
[----:B------:R2:W-:Y:S02]  /*7620*/  STG.E desc[UR8][R2.64+0x18], R5 ;  /* 0x0000180502007986 */ /* 0x0005e4000c101908 */
.L_x_94:
[----:B------:R-:W-:Y:S05]  /*7630*/  BSYNC.RECONVERGENT B1 ;  /* 0x0000000000017941 */ /* 0x000fea0003800200 */
.L_x_93:
[----:B------:R-:W-:Y:S05]  /*7640*/  @P6 BRA `(.L_x_82) ;  /* 0x0000000000146947 */ /* 0x000fea0003800000 */
[----:B--23--:R-:W2:Y:S01]  /*7650*/  LDG.E R5, desc[UR8][R2.64+0x1c] ;  /* 0x00001c0802057981 */ /* 0x00cea2000c1e1900 */
[----:B------:R-:W3:Y:S01]  /*7660*/  LDCU UR5, c[0x0][0x3bc] ;  /* 0x00007780ff0577ac */ /* 0x000ee20008000800 */
[----:B--2---:R-:W-:-:S04]  /*7670*/  FMUL R6, R5, UR4 ;  /* 0x0000000405067c20 */ /* 0x004fc80008400000 */
[----:B---3--:R-:W-:-:S05]  /*7680*/  FFMA R73, R73, UR5, R6 ;  /* 0x0000000549497c23 */ /* 0x008fca0008000006 */
[----:B------:R2:W-:Y:S02]  /*7690*/  STG.E desc[UR8][R2.64+0x1c], R73 ;  /* 0x00001c4902007986 */ /* 0x0005e4000c101908 */
.L_x_82:
[----:B------:R-:W-:Y:S05]  /*76a0*/  BSYNC.RECONVERGENT B0 ;  /* 0x0000000000007941 */ /* 0x000fea0003800200 */
.L_x_81:
[----:B-1234-:R-:W-:Y:S01]  /*76b0*/  IADD3 R2, PT, PT, R118, 0x5, RZ ;  /* 0x0000000576027810 */ /* 0x01efe20007ffe0ff */
[----:B------:R-:W-:Y:S03]  /*76c0*/  BSSY.RECONVERGENT B0, `(.L_x_95) ;  /* 0x0000059000007945 */ /* 0x000fe60003800200 */
[----:B------:R-:W-:-:S13]  /*76d0*/  ISETP.GE.AND P0, PT, R2, UR10, PT ;  /* 0x0000000a02007c0c */ /* 0x000fda000bf06270 */
[----:B------:R-:W-:Y:S05]  /*76e0*/  @P0 BRA `(.L_x_96) ;  /* 0x0000000400580947 */ /* 0x000fea0003800000 */
[----:B------:R-:W1:Y:S01]  /*76f0*/  LDC R17, c[0x0][0x384] ;  /* 0x0000e100ff117b82 */ /* 0x000e620000000800 */
[----:B------:R-:W2:Y:S01]  /*7700*/  LDCU UR5, c[0x0][0x3b8] ;  /* 0x00007700ff0577ac */ /* 0x000ea20008000800 */
[----:B------:R-:W3:Y:S01]  /*7710*/  LDCU.64 UR6, c[0x0][0x3b0] ;  /* 0x00007600ff0677ac */ /* 0x000ee20008000a00 */
[----:B--2---:R-:W-:Y:S01]  /*7720*/  IMAD R3, R2, UR5, RZ ;  /* 0x0000000502037c24 */ /* 0x004fe2000f8e02ff */
[----:B-1----:R-:W-:-:S13]  /*7730*/  ISETP.GE.AND P0, PT, R0, R17, PT ;  /* 0x000000110000720c */ /* 0x002fda0003f06270 */
[----:B0-----:R-:W0:Y:S01]  /*7740*/  @!P0 LDC.64 R6, c[0x0][0x3b0] ;  /* 0x0000ec00ff068b82 */ /* 0x001e220000000a00 */
        /* <DEDUP_REMOVED lines=20> */
[----:B--2---:R-:W-:-:S04]  /*7890*/  @!P0 FMUL R8, R5, UR4 ;  /* 0x0000000405088c20 */ /* 0x004fc80008400000 */
[----:B-1----:R-:W-:Y:S01]  /*78a0*/  @!P0 FFMA R91, R91, R10, R8 ;  /* 0x0000000a5b5b8223 */ /* 0x002fe20000000008 */
[C---:B------:R-:W-:Y:S02]  /*78b0*/  IADD3 R8, PT, PT, R0.reuse, 0x5, RZ ;  /* 0x0000000500087810 */ /* 0x040fe40007ffe0ff */
[----:B------:R-:W-:Y:S02]  /*78c0*/  IADD3 R10, PT, PT, R0, 0x6, RZ ;  /* 0x00000006000a7810 */ /* 0x000fe40007ffe0ff */
        /* <DEDUP_REMOVED lines=9> */
.L_x_98:
[----:B------:R-:W-:Y:S05]  /*7960*/  BSYNC.RECONVERGENT B1 ;  /* 0x0000000000017941 */ /* 0x000fea0003800200 */
.L_x_97:
[----:B------:R-:W-:Y:S04]  /*7970*/  BSSY.RECONVERGENT B1, `(.L_x_99) ;  /* 0x0000007000017945 */ /* 0x000fe80003800200 */
[----:B------:R-:W-:Y:S05]  /*7980*/  @P4 BRA `(.L_x_100) ;  /* 0x0000000000144947 */ /* 0x000fea0003800000 */
[----:B-1----:R-:W2:Y:S01]  /*7990*/  LDG.E R5, desc[UR8][R2.64+0x8] ;  /* 0x0000080802057981 */ /* 0x002ea2000c1e1900 */
[----:B------:R-:W1:Y:S01]  /*79a0*/  LDCU UR5, c[0x0][0x3bc] ;  /* 0x00007780ff0577ac */ /* 0x000e620008000800 */
[----:B--2---:R-:W-:-:S04]  /*79b0*/  FMUL R5, R5, UR4 ;  /* 0x0000000405057c20 */ /* 0x004fc80008400000 */
[----:B-1----:R-:W-:-:S05]  /*79c0*/  FFMA R5, R4, UR5, R5 ;  /* 0x0000000504057c23 */ /* 0x002fca0008000005 */
[----:B------:R2:W-:Y:S02]  /*79d0*/  STG.E desc[UR8][R2.64+0x8], R5 ;  /* 0x0000080502007986 */ /* 0x0005e4000c101908 */
.L_x_100:
[----:B------:R-:W-:Y:S05]  /*79e0*/  BSYNC.RECONVERGENT B1 ;  /* 0x0000000000017941 */ /* 0x000fea0003800200 */
.L_x_99:
[----:B------:R-:W-:Y:S04]  /*79f0*/  BSSY.RECONVERGENT B1, `(.L_x_101) ;  /* 0x0000007000017945 */ /* 0x000fe80003800200 */
[----:B------:R-:W-:Y:S05]  /*7a00*/  @P3 BRA `(.L_x_102) ;  /* 0x0000000000143947 */ /* 0x000fea0003800000 */
[----:B------:R-:W1:Y:S01]  /*7a10*/  LDG.E R4, desc[UR8][R2.64+0xc] ;  /* 0x00000c0802047981 */ /* 0x000e62000c1e1900 */
[----:B------:R-:W3:Y:S01]  /*7a20*/  LDCU UR5, c[0x0][0x3bc] ;  /* 0x00007780ff0577ac */ /* 0x000ee20008000800 */
[----:B-12---:R-:W-:-:S04]  /*7a30*/  FMUL R5, R4, UR4 ;  /* 0x0000000404057c20 */ /* 0x006fc80008400000 */
[----:B---3--:R-:W-:-:S05]  /*7a40*/  FFMA R5, R16, UR5, R5 ;  /* 0x0000000510057c23 */ /* 0x008fca0008000005 */
[----:B------:R3:W-:Y:S02]  /*7a50*/  STG.E desc[UR8][R2.64+0xc], R5 ;  /* 0x00000c0502007986 */ /* 0x0007e4000c101908 */
.L_x_102:
[----:B------:R-:W-:Y:S05]  /*7a60*/  BSYNC.RECONVERGENT B1 ;  /* 0x0000000000017941 */ /* 0x000fea0003800200 */
.L_x_101:
[----:B------:R-:W-:Y:S04]  /*7a70*/  BSSY.RECONVERGENT B1, `(.L_x_103) ;  /* 0x0000007000017945 */ /* 0x000fe80003800200 */
[----:B------:R-:W-:Y:S05]  /*7a80*/  @P2 BRA `(.L_x_104) ;  /* 0x0000000000142947 */ /* 0x000fea0003800000 */
[----:B------:R-:W4:Y:S01]  /*7a90*/  LDG.E R4, desc[UR8][R2.64+0x10] ;  /* 0x0000100802047981 */ /* 0x000f22000c1e1900 */
[----:B------:R-:W5:Y:S01]  /*7aa0*/  LDCU UR5, c[0x0][0x3bc] ;  /* 0x00007780ff0577ac */ /* 0x000f620008000800 */
[----:B----4-:R-:W-:-:S04]  /*7ab0*/  FMUL R4, R4, UR4 ;  /* 0x0000000404047c20 */ /* 0x010fc80008400000 */
[----:B-----5:R-:W-:-:S05]  /*7ac0*/  FFMA R15, R15, UR5, R4 ;  /* 0x000000050f0f7c23 */ /* 0x020fca0008000004 */
[----:B------:R4:W-:Y:S02]  /*7ad0*/  STG.E desc[UR8][R2.64+0x10], R15 ;  /* 0x0000100f02007986 */ /* 0x0009e4000c101908 */
.L_x_104:
[----:B------:R-:W-:Y:S05]  /*7ae0*/  BSYNC.RECONVERGENT B1 ;  /* 0x0000000000017941 */ /* 0x000fea0003800200 */
.L_x_103:
[----:B------:R-:W-:Y:S04]  /*7af0*/  BSSY.RECONVERGENT B1, `(.L_x_105) ;  /* 0x0000007000017945 */ /* 0x000fe80003800200 */
[----:B------:R-:W-:Y:S05]  /*7b00*/  @P1 BRA `(.L_x_106) ;  /* 0x0000000000141947 */ /* 0x000fea0003800000 */
[----:B------:R-:W1:Y:S01]  /*7b10*/  LDG.E R4, desc[UR8][R2.64+0x14] ;  /* 0x0000140802047981 */ /* 0x000e62000c1e1900 */
[----:B------:R-:W5:Y:S01]  /*7b20*/  LDCU UR5, c[0x0][0x3bc] ;  /* 0x00007780ff0577ac */ /* 0x000f620008000800 */
[----:B-123--:R-:W-:-:S04]  /*7b30*/  FMUL R5, R4, UR4 ;  /* 0x0000000404057c20 */ /* 0x00efc80008400000 */
[----:B-----5:R-:W-:-:S05]  /*7b40*/  FFMA R5, R72, UR5, R5 ;  /* 0x0000000548057c23 */ /* 0x020fca0008000005 */
[----:B------:R1:W-:Y:S02]  /*7b50*/  STG.E desc[UR8][R2.64+0x14], R5 ;  /* 0x0000140502007986 */ /* 0x0003e4000c101908 */
.L_x_106:
[----:B------:R-:W-:Y:S05]  /*7b60*/  BSYNC.RECONVERGENT B1 ;  /* 0x0000000000017941 */ /* 0x000fea0003800200 */
.L_x_105:
[----:B------:R-:W-:Y:S04]  /*7b70*/  BSSY.RECONVERGENT B1, `(.L_x_107) ;  /* 0x0000007000017945 */ /* 0x000fe80003800200 */
[----:B------:R-:W-:Y:S05]  /*7b80*/  @P0 BRA `(.L_x_108) ;  /* 0x0000000000140947 */ /* 0x000fea0003800000 */
[----:B------:R-:W5:Y:S01]  /*7b90*/  LDG.E R4, desc[UR8][R2.64+0x18] ;  /* 0x0000180802047981 */ /* 0x000f62000c1e1900 */
[----:B------:R-:W0:Y:S01]  /*7ba0*/  LDCU UR5, c[0x0][0x3bc] ;  /* 0x00007780ff0577ac */ /* 0x000e220008000800 */
[----:B-----5:R-:W-:-:S04]  /*7bb0*/  FMUL R4, R4, UR4 ;  /* 0x0000000404047c20 */ /* 0x020fc80008400000 */
[----:B0-----:R-:W-:-:S05]  /*7bc0*/  FFMA R71, R71, UR5, R4 ;  /* 0x0000000547477c23 */ /* 0x001fca0008000004 */
[----:B------:R0:W-:Y:S02]  /*7bd0*/  STG.E desc[UR8][R2.64+0x18], R71 ;  /* 0x0000184702007986 */ /* 0x0001e4000c101908 */
.L_x_108:
[----:B------:R-:W-:Y:S05]  /*7be0*/  BSYNC.RECONVERGENT B1 ;  /* 0x0000000000017941 */ /* 0x000fea0003800200 */
.L_x_107:
[----:B------:R-:W-:Y:S05]  /*7bf0*/  @P6 BRA `(.L_x_96) ;  /* 0x0000000000146947 */ /* 0x000fea0003800000 */
[----:B------:R-:W1:Y:S01]  /*7c00*/  LDG.E R4, desc[UR8][R2.64+0x1c] ;  /* 0x00001c0802047981 */ /* 0x000e62000c1e1900 */
[----:B------:R-:W5:Y:S01]  /*7c10*/  LDCU UR5, c[0x0][0x3bc] ;  /* 0x00007780ff0577ac */ /* 0x000f620008000800 */
[----:B-123--:R-:W-:-:S04]  /*7c20*/  FMUL R5, R4, UR4 ;  /* 0x0000000404057c20 */ /* 0x00efc80008400000 */
[----:B-----5:R-:W-:-:S05]  /*7c30*/  FFMA R5, R70, UR5, R5 ;  /* 0x0000000546057c23 */ /* 0x020fca0008000005 */
[----:B------:R1:W-:Y:S02]  /*7c40*/  STG.E desc[UR8][R2.64+0x1c], R5 ;  /* 0x00001c0502007986 */ /* 0x0003e4000c101908 */
.L_x_96:
[----:B------:R-:W-:Y:S05]  /*7c50*/  BSYNC.RECONVERGENT B0 ;  /* 0x0000000000007941 */ /* 0x000fea0003800200 */
.L_x_95:
[----:B------:R-:W-:Y:S01]  /*7c60*/  IADD3 R4, PT, PT, R118, 0x6, RZ ;  /* 0x0000000676047810 */ /* 0x000fe20007ffe0ff */
[----:B------:R-:W-:Y:S03]  /*7c70*/  BSSY.RECONVERGENT B0, `(.L_x_109) ;  /* 0x0000059000007945 */ /* 0x000fe60003800200 */
[----:B------:R-:W-:-:S13]  /*7c80*/  ISETP.GE.AND P0, PT, R4, UR10, PT ;  /* 0x0000000a04007c0c */ /* 0x000fda000bf06270 */
[----:B------:R-:W-:Y:S05]  /*7c90*/  @P0 BRA `(.L_x_110) ;  /* 0x0000000400580947 */ /* 0x000fea0003800000 */
[----:B0-----:R-:W0:Y:S01]  /*7ca0*/  LDC R9, c[0x0][0x384] ;  /* 0x0000e100ff097b82 */ /* 0x001e220000000800 */
[----:B------:R-:W1:Y:S01]  /*7cb0*/  LDCU UR5, c[0x0][0x3b8] ;  /* 0x00007700ff0577ac */ /* 0x000e620008000800 */
[----:B------:R-:W5:Y:S01]  /*7cc0*/  LDCU.64 UR6, c[0x0][0x3b0] ;  /* 0x00007600ff0677ac */ /* 0x000f620008000a00 */
[----:B-123--:R-:W-:Y:S01]  /*7cd0*/  IMAD R5, R4, UR5, RZ ;  /* 0x0000000504057c24 */ /* 0x00efe2000f8e02ff */
[----:B0-----:R-:W-:-:S13]  /*7ce0*/  ISETP.GE.AND P0, PT, R0, R9, PT ;  /* 0x000000090000720c */ /* 0x001fda0003f06270 */
[----:B----4-:R-:W0:Y:S01]  /*7cf0*/  @!P0 LDC.64 R2, c[0x0][0x3b0] ;  /* 0x0000ec00ff028b82 */ /* 0x010e220000000a00 */
        /* <DEDUP_REMOVED lines=9> */
[----:B-----5:R-:W-:Y:S02]  /*7d90*/  LEA R4, P1, R5, UR6, 0x2 ;  /* 0x0000000605047c11 */ /* 0x020fe4000f8210ff */
        /* <DEDUP_REMOVED lines=8> */
[----:B------:R-:W-:Y:S01]  /*7e20*/  IADD3 R8, PT, PT, R0, 0x6, RZ ;  /* 0x0000000600087810 */ /* 0x000fe20007ffe0ff */
[----:B--2---:R-:W-:-:S04]  /*7e30*/  @!P0 FMUL R6, R6, UR4 ;  /* 0x0000000406068c20 */ /* 0x004fc80008400000 */
[----:B-1----:R-:W-:Y:S01]  /*7e40*/  @!P0 FFMA R11, R11, R10, R6 ;  /* 0x0000000a0b0b8223 */ /* 0x002fe20000000006 */
[C---:B------:R-:W-:Y:S02]  /*7e50*/  IADD3 R6, PT, PT, R0.reuse, 0x5, RZ ;  /* 0x0000000500067810 */ /* 0x040fe40007ffe0ff */
[----:B------:R-:W-:Y:S02]  /*7e60*/  IADD3 R10, PT, PT, R0, 0x7, RZ ;  /* 0x00000007000a7810 */ /* 0x000fe40007ffe0ff */
[----:B------:R0:W-:Y:S01]  /*7e70*/  @!P0 STG.E desc[UR8][R2.64], R11 ;  /* 0x0000000b02008986 */ /* 0x0001e2000c101908 */
[-C--:B------:R-:W-:Y:S02]  /*7e80*/  ISETP.GE.AND P1, PT, R6, R9.reuse, PT ;  /* 0x000000090600720c */ /* 0x080fe40003f26270 */
        /* <DEDUP_REMOVED lines=8> */
.L_x_112:
[----:B------:R-:W-:Y:S05]  /*7f10*/  BSYNC.RECONVERGENT B1 ;  /* 0x0000000000017941 */ /* 0x000fea0003800200 */
.L_x_111:
[----:B------:R-:W-:Y:S04]  /*7f20*/  BSSY.RECONVERGENT B1, `(.L_x_113) ;  /* 0x0000007000017945 */ /* 0x000fe80003800200 */
[----:B------:R-:W-:Y:S05]  /*7f30*/  @P4 BRA `(.L_x_114) ;  /* 0x0000000000144947 */ /* 0x000fea0003800000 */
[----:B0-----:R-:W2:Y:S01]  /*7f40*/  LDG.E R2, desc[UR8][R4.64+0x8] ;  /* 0x0000080804027981 */ /* 0x001ea2000c1e1900 */
[----:B------:R-:W0:Y:S01]  /*7f50*/  LDCU UR5, c[0x0][0x3bc] ;  /* 0x00007780ff0577ac */ /* 0x000e220008000800 */
[----:B--2---:R-:W-:-:S04]  /*7f60*/  FMUL R2, R2, UR4 ;  /* 0x0000000402027c20 */ /* 0x004fc80008400000 */
[----:B0-----:R-:W-:-:S05]  /*7f70*/  FFMA R13, R13, UR5, R2 ;  /* 0x000000050d0d7c23 */ /* 0x001fca0008000002 */
[----:B------:R2:W-:Y:S02]  /*7f80*/  STG.E desc[UR8][R4.64+0x8], R13 ;  /* 0x0000080d04007986 */ /* 0x0005e4000c101908 */
.L_x_114:
[----:B------:R-:W-:Y:S05]  /*7f90*/  BSYNC.RECONVERGENT B1 ;  /* 0x0000000000017941 */ /* 0x000fea0003800200 */
.L_x_113:
[----:B------:R-:W-:Y:S04]  /*7fa0*/  BSSY.RECONVERGENT B1, `(.L_x_115) ;  /* 0x0000007000017945 */ /* 0x000fe80003800200 */
[----:B------:R-:W-:Y:S05]  /*7fb0*/  @P3 BRA `(.L_x_116) ;  /* 0x0000000000143947 */ /* 0x000fea0003800000 */
[----:B0-----:R-:W1:Y:S01]  /*7fc0*/  LDG.E R2, desc[UR8][R4.64+0xc] ;  /* 0x00000c0804027981 */ /* 0x001e62000c1e1900 */
[----:B------:R-:W0:Y:S01]  /*7fd0*/  LDCU UR5, c[0x0][0x3bc] ;  /* 0x00007780ff0577ac */ /* 0x000e220008000800 */
[----:B-1----:R-:W-:-:S04]  /*7fe0*/  FMUL R3, R2, UR4 ;  /* 0x0000000402037c20 */ /* 0x002fc80008400000 */
[----:B0-----:R-:W-:-:S05]  /*7ff0*/  FFMA R3, R20, UR5, R3 ;  /* 0x0000000514037c23 */ /* 0x001fca0008000003 */
[----:B------:R3:W-:Y:S02]  /*8000*/  STG.E desc[UR8][R4.64+0xc], R3 ;  /* 0x00000c0304007986 */ /* 0x0007e4000c101908 */
.L_x_116:
[----:B------:R-:W-:Y:S05]  /*8010*/  BSYNC.RECONVERGENT B1 ;  /* 0x0000000000017941 */ /* 0x000fea0003800200 */
.L_x_115:
[----:B------:R-:W-:Y:S04]  /*8020*/  BSSY.RECONVERGENT B1, `(.L_x_117) ;  /* 0x0000007000017945 */ /* 0x000fe80003800200 */
[----:B------:R-:W-:Y:S05]  /*8030*/  @P2 BRA `(.L_x_118) ;  /* 0x0000000000142947 */ /* 0x000fea0003800000 */
[----:B0-----:R-:W1:Y:S01]  /*8040*/  LDG.E R2, desc[UR8][R4.64+0x10] ;  /* 0x0000100804027981 */ /* 0x001e62000c1e1900 */
[----:B------:R-:W0:Y:S01]  /*8050*/  LDCU UR5, c[0x0][0x3bc] ;  /* 0x00007780ff0577ac */ /* 0x000e220008000800 */
[----:B-1-3--:R-:W-:-:S04]  /*8060*/  FMUL R3, R2, UR4 ;  /* 0x0000000402037c20 */ /* 0x00afc80008400000 */
[----:B0-----:R-:W-:-:S05]  /*8070*/  FFMA R3, R64, UR5, R3 ;  /* 0x0000000540037c23 */ /* 0x001fca0008000003 */
[----:B------:R4:W-:Y:S02]  /*8080*/  STG.E desc[UR8][R4.64+0x10], R3 ;  /* 0x0000100304007986 */ /* 0x0009e4000c101908 */
.L_x_118:
[----:B------:R-:W-:Y:S05]  /*8090*/  BSYNC.RECONVERGENT B1 ;  /* 0x0000000000017941 */ /* 0x000fea0003800200 */
.L_x_117:
[----:B------:R-:W-:Y:S04]  /*80a0*/  BSSY.RECONVERGENT B1, `(.L_x_119) ;  /* 0x0000007000017945 */ /* 0x000fe80003800200 */
[----:B------:R-:W-:Y:S05]  /*80b0*/  @P1 BRA `(.L_x_120) ;  /* 0x0000000000141947 */ /* 0x000fea0003800000 */
[----:B0-----:R-:W1:Y:S01]  /*80c0*/  LDG.E R2, desc[UR8][R4.64+0x14] ;  /* 0x0000140804027981 */ /* 0x001e62000c1e1900 */
[----:B------:R-:W0:Y:S01]  /*80d0*/  LDCU UR5, c[0x0][0x3bc] ;  /* 0x00007780ff0577ac */ /* 0x000e220008000800 */
[----:B-1-34-:R-:W-:-:S04]  /*80e0*/  FMUL R3, R2, UR4 ;  /* 0x0000000402037c20 */ /* 0x01afc80008400000 */
[----:B0-----:R-:W-:-:S05]  /*80f0*/  FFMA R3, R74, UR5, R3 ;  /* 0x000000054a037c23 */ /* 0x001fca0008000003 */
[----:B------:R0:W-:Y:S02]  /*8100*/  STG.E desc[UR8][R4.64+0x14], R3 ;  /* 0x0000140304007986 */ /* 0x0001e4000c101908 */
.L_x_120:
[----:B------:R-:W-:Y:S05]  /*8110*/  BSYNC.RECONVERGENT B1 ;  /* 0x0000000000017941 */ /* 0x000fea0003800200 */
.L_x_119:
[----:B------:R-:W-:Y:S04]  /*8120*/  BSSY.RECONVERGENT B1, `(.L_x_121) ;  /* 0x0000007000017945 */ /* 0x000fe80003800200 */
[----:B------:R-:W-:Y:S05]  /*8130*/  @P0 BRA `(.L_x_122) ;  /* 0x0000000000140947 */ /* 0x000fea0003800000 */
[----:B0-----:R-:W5:Y:S01]  /*8140*/  LDG.E R2, desc[UR8][R4.64+0x18] ;  /* 0x0000180804027981 */ /* 0x001f62000c1e1900 */
[----:B------:R-:W0:Y:S01]  /*8150*/  LDCU UR5, c[0x0][0x3bc] ;  /* 0x00007780ff0577ac */ /* 0x000e220008000800 */
[----:B-----5:R-:W-:-:S04]  /*8160*/  FMUL R2, R2, UR4 ;  /* 0x0000000402027c20 */ /* 0x020fc80008400000 */
[----:B0-----:R-:W-:-:S05]  /*8170*/  FFMA R75, R75, UR5, R2 ;  /* 0x000000054b4b7c23 */ /* 0x001fca0008000002 */
[----:B------:R0:W-:Y:S02]  /*8180*/  STG.E desc[UR8][R4.64+0x18], R75 ;  /* 0x0000184b04007986 */ /* 0x0001e4000c101908 */
.L_x_122:
[----:B------:R-:W-:Y:S05]  /*8190*/  BSYNC.RECONVERGENT B1 ;  /* 0x0000000000017941 */ /* 0x000fea0003800200 */
.L_x_121:
[----:B------:R-:W-:Y:S05]  /*81a0*/  @P6 BRA `(.L_x_110) ;  /* 0x0000000000146947 */ /* 0x000fea0003800000 */
[----:B0-----:R-:W1:Y:S01]  /*81b0*/  LDG.E R2, desc[UR8][R4.64+0x1c] ;  /* 0x00001c0804027981 */ /* 0x001e62000c1e1900 */
[----:B------:R-:W0:Y:S01]  /*81c0*/  LDCU UR5, c[0x0][0x3bc] ;  /* 0x00007780ff0577ac */ /* 0x000e220008000800 */
[----:B-1-34-:R-:W-:-:S04]  /*81d0*/  FMUL R3, R2, UR4 ;  /* 0x0000000402037c20 */ /* 0x01afc80008400000 */
[----:B0-----:R-:W-:-:S05]  /*81e0*/  FFMA R3, R76, UR5, R3 ;  /* 0x000000054c037c23 */ /* 0x001fca0008000003 */
[----:B------:R0:W-:Y:S02]  /*81f0*/  STG.E desc[UR8][R4.64+0x1c], R3 ;  /* 0x00001c0304007986 */ /* 0x0001e4000c101908 */
.L_x_110:
[----:B------:R-:W-:Y:S05]  /*8200*/  BSYNC.RECONVERGENT B0 ;  /* 0x0000000000007941 */ /* 0x000fea0003800200 */
.L_x_109:
[----:B------:R-:W-:-:S04]  /*8210*/  IADD3 R118, PT, PT, R118, 0x7, RZ ;  /* 0x0000000776767810 */ /* 0x000fc80007ffe0ff */
[----:B------:R-:W-:-:S13]  /*8220*/  ISETP.GE.AND P0, PT, R118, UR10, PT ;  /* 0x0000000a76007c0c */ /* 0x000fda000bf06270 */
[----:B------:R-:W-:Y:S05]  /*8230*/  @P0 EXIT ;  /* 0x000000000000094d */ /* 0x000fea0003800000 */
[----:B------:R-:W5:Y:S01]  /*8240*/  LDCU UR6, c[0x0][0x384] ;  /* 0x00007080ff0677ac */ /* 0x000f620008000800 */
[----:B------:R-:W0:Y:S01]  /*8250*/  LDCU UR5, c[0x0][0x3b8] ;  /* 0x00007700ff0577ac */ /* 0x000e220008000800 */
[----:B------:R-:W0:Y:S01]  /*8260*/  LDCU.64 UR10, c[0x0][0x3b0] ;  /* 0x00007600ff0a77ac */ /* 0x000e220008000a00 */
[----:B-----5:R-:W-:Y:S01]  /*8270*/  ISETP.GE.AND P5, PT, R0, UR6, PT ;  /* 0x0000000600007c0c */ /* 0x020fe2000bfa6270 */
[----:B01234-:R-:W-:-:S12]  /*8280*/  IMAD R5, R118, UR5, RZ ;  /* 0x0000000576057c24 */ /* 0x01ffd8000f8e02ff */
[----:B------:R-:W0:Y:S01]  /*8290*/  @!P5 LDC.64 R2, c[0x0][0x3b0] ;  /* 0x0000ec00ff02db82 */ /* 0x000e220000000a00 */
[----:B------:R-:W-:-:S07]  /*82a0*/  @!P5 IADD3 R7, PT, PT, R0, R5, RZ ;  /* 0x000000050007d210 */ /* 0x000fce0007ffe0ff */
[----:B------:R-:W1:Y:S01]  /*82b0*/  @!P5 LDC R6, c[0x0][0x3bc] ;  /* 0x0000ef00ff06db82 */ /* 0x000e620000000800 */
[----:B0-----:R-:W-:-:S05]  /*82c0*/  @!P5 IMAD.WIDE R2, R7, 0x4, R2 ;  /* 0x000000040702d825 */ /* 0x001fca00078e0202 */
[----:B------:R-:W2:Y:S01]  /*82d0*/  @!P5 LDG.E R4, desc[UR8][R2.64] ;  /* 0x000000080204d981 */ /* 0x000ea2000c1e1900 */
[C---:B------:R-:W-:Y:S01]  /*82e0*/  IADD3 R7, PT, PT, R0.reuse, 0x1, RZ ;  /* 0x0000000100077810 */ /* 0x040fe20007ffe0ff */
[----:B------:R-:W-:Y:S01]  /*82f0*/  BSSY.RECONVERGENT B0, `(.L_x_123) ;  /* 0x000001c000007945 */ /* 0x000fe20003800200 */
[C---:B------:R-:W-:Y:S02]  /*8300*/  IADD3 R8, PT, PT, R0.reuse, 0x3, RZ ;  /* 0x0000000300087810 */ /* 0x040fe40007ffe0ff */
[----:B------:R-:W-:Y:S02]  /*8310*/  ISETP.GE.AND P3, PT, R7, UR6, PT ;  /* 0x0000000607007c0c */ /* 0x000fe4000bf66270 */
[C---:B------:R-:W-:Y:S02]  /*8320*/  IADD3 R7, PT, PT, R0.reuse, 0x2, RZ ;  /* 0x0000000200077810 */ /* 0x040fe40007ffe0ff */
[----:B------:R-:W-:Y:S02]  /*8330*/  IADD3 R9, PT, PT, R0, 0x4, RZ ;  /* 0x0000000400097810 */ /* 0x000fe40007ffe0ff */
[----:B------:R-:W-:-:S02]  /*8340*/  ISETP.GE.AND P0, PT, R7, UR6, PT ;  /* 0x0000000607007c0c */ /* 0x000fc4000bf06270 */
[----:B------:R-:W-:Y:S02]  /*8350*/  SHF.R.S32.HI R7, RZ, 0x1f, R5 ;  /* 0x0000001fff077819 */ /* 0x000fe40000011405 */
[----:B------:R-:W-:Y:S02]  /*8360*/  IADD3 R5, P4, PT, R0, R5, RZ ;  /* 0x0000000500057210 */ /* 0x000fe40007f9e0ff */
[----:B------:R-:W-:Y:S02]  /*8370*/  ISETP.GE.AND P1, PT, R8, UR6, PT ;  /* 0x0000000608007c0c */ /* 0x000fe4000bf26270 */
[----:B------:R-:W-:Y:S02]  /*8380*/  ISETP.GE.AND P2, PT, R9, UR6, PT ;  /* 0x0000000609007c0c */ /* 0x000fe4000bf46270 */
[C---:B------:R-:W-:Y:S02]  /*8390*/  IADD3 R8, PT, PT, R0.reuse, 0x5, RZ ;  /* 0x0000000500087810 */ /* 0x040fe40007ffe0ff */
[----:B------:R-:W-:Y:S01]  /*83a0*/  IADD3 R9, PT, PT, R0, 0x6, RZ ;  /* 0x0000000600097810 */ /* 0x000fe20007ffe0ff */
[----:B--2---:R-:W-:-:S04]  /*83b0*/  @!P5 FMUL R4, R4, UR4 ;  /* 0x000000040404dc20 */ /* 0x004fc80008400000 */
[----:B-1----:R-:W-:Y:S01]  /*83c0*/  @!P5 FFMA R103, R103, R6, R4 ;  /* 0x000000066767d223 */ /* 0x002fe20000000004 */
[C---:B------:R-:W-:Y:S02]  /*83d0*/  LEA.HI.X.SX32 R6, R0.reuse, R7, 0x1, P4 ;  /* 0x0000000700067211 */ /* 0x040fe400020f0eff */
[C---:B------:R-:W-:Y:S02]  /*83e0*/  LEA R4, P6, R5.reuse, UR10, 0x2 ;  /* 0x0000000a05047c11 */ /* 0x040fe4000f8c10ff */
[----:B------:R-:W-:Y:S01]  /*83f0*/  IADD3 R0, PT, PT, R0, 0x7, RZ ;  /* 0x0000000700007810 */ /* 0x000fe20007ffe0ff */
[----:B------:R0:W-:Y:S01]  /*8400*/  @!P5 STG.E desc[UR8][R2.64], R103 ;  /* 0x000000670200d986 */ /* 0x0001e2000c101908 */
[----:B------:R-:W-:Y:S02]  /*8410*/  LEA.HI.X R5, R5, UR11, R6, 0x2, P6 ;  /* 0x0000000b05057c11 */ /* 0x000fe4000b0f1406 */
[----:B------:R-:W-:Y:S02]  /*8420*/  ISETP.GE.AND P5, PT, R8, UR6, PT ;  /* 0x0000000608007c0c */ /* 0x000fe4000bfa6270 */
[----:B------:R-:W-:-:S02]  /*8430*/  ISETP.GE.AND P4, PT, R9, UR6, PT ;  /* 0x0000000609007c0c */ /* 0x000fc4000bf86270 */
[----:B------:R-:W-:Y:S01]  /*8440*/  ISETP.GE.AND P6, PT, R0, UR6, PT ;  /* 0x0000000600007c0c */ /* 0x000fe2000bfc6270 */
[----:B------:R-:W-:-:S12]  /*8450*/  @P3 BRA `(.L_x_124) ;  /* 0x0000000000143947 */ /* 0x000fd80003800000 */
[----:B------:R-:W0:Y:S01]  /*8460*/  LDG.E R0, desc[UR8][R4.64+0x4] ;  /* 0x0000040804007981 */ /* 0x000e22000c1e1900 */
[----:B------:R-:W1:Y:S01]  /*8470*/  LDCU UR5, c[0x0][0x3bc] ;  /* 0x00007780ff0577ac */ /* 0x000e620008000800 */
[----:B0-----:R-:W-:-:S04]  /*8480*/  FMUL R3, R0, UR4 ;  /* 0x0000000400037c20 */ /* 0x001fc80008400000 */
[----:B-1----:R-:W-:-:S05]  /*8490*/  FFMA R3, R14, UR5, R3 ;  /* 0x000000050e037c23 */ /* 0x002fca0008000003 */
[----:B------:R1:W-:Y:S02]  /*84a0*/  STG.E desc[UR8][R4.64+0x4], R3 ;  /* 0x0000040304007986 */ /* 0x0003e4000c101908 */
.L_x_124:
[----:B------:R-:W-:Y:S05]  /*84b0*/  BSYNC.RECONVERGENT B0 ;  /* 0x0000000000007941 */ /* 0x000fea0003800200 */
.L_x_123:
[----:B------:R-:W-:Y:S04]  /*84c0*/  BSSY.RECONVERGENT B0, `(.L_x_125) ;  /* 0x0000007000007945 */ /* 0x000fe80003800200 */
[----:B------:R-:W-:Y:S05]  /*84d0*/  @P0 BRA `(.L_x_126) ;  /* 0x0000000000140947 */ /* 0x000fea0003800000 */
[----:B------:R-:W0:Y:S01]  /*84e0*/  LDG.E R0, desc[UR8][R4.64+0x8] ;  /* 0x0000080804007981 */ /* 0x000e22000c1e1900 */
[----:B------:R-:W2:Y:S01]  /*84f0*/  LDCU UR5, c[0x0][0x3bc] ;  /* 0x00007780ff0577ac */ /* 0x000ea20008000800 */
[----:B01----:R-:W-:-:S04]  /*8500*/  FMUL R3, R0, UR4 ;  /* 0x0000000400037c20 */ /* 0x003fc80008400000 */
[----:B--2---:R-:W-:-:S05]  /*8510*/  FFMA R3, R104, UR5, R3 ;  /* 0x0000000568037c23 */ /* 0x004fca0008000003 */
[----:B------:R2:W-:Y:S02]  /*8520*/  STG.E desc[UR8][R4.64+0x8], R3 ;  /* 0x0000080304007986 */ /* 0x0005e4000c101908 */
.L_x_126:
[----:B------:R-:W-:Y:S05]  /*8530*/  BSYNC.RECONVERGENT B0 ;  /* 0x0000000000007941 */ /* 0x000fea0003800200 */
.L_x_125:
[----:B------:R-:W-:Y:S04]  /*8540*/  BSSY.RECONVERGENT B0, `(.L_x_127) ;  /* 0x0000007000007945 */ /* 0x000fe80003800200 */
[----:B------:R-:W-:Y:S05]  /*8550*/  @P1 BRA `(.L_x_128) ;  /* 0x0000000000141947 */ /* 0x000fea0003800000 */
[----:B------:R-:W3:Y:S01]  /*8560*/  LDG.E R0, desc[UR8][R4.64+0xc] ;  /* 0x00000c0804007981 */ /* 0x000ee2000c1e1900 */
[----:B------:R-:W4:Y:S01]  /*8570*/  LDCU UR5, c[0x0][0x3bc] ;  /* 0x00007780ff0577ac */ /* 0x000f220008000800 */
[----:B---3--:R-:W-:-:S04]  /*8580*/  FMUL R0, R0, UR4 ;  /* 0x0000000400007c20 */ /* 0x008fc80008400000 */
[----:B----4-:R-:W-:-:S05]  /*8590*/  FFMA R105, R105, UR5, R0 ;  /* 0x0000000569697c23 */ /* 0x010fca0008000000 */
[----:B------:R3:W-:Y:S02]  /*85a0*/  STG.E desc[UR8][R4.64+0xc], R105 ;  /* 0x00000c6904007986 */ /* 0x0007e4000c101908 */
.L_x_128:
[----:B------:R-:W-:Y:S05]  /*85b0*/  BSYNC.RECONVERGENT B0 ;  /* 0x0000000000007941 */ /* 0x000fea0003800200 */
.L_x_127:
[----:B------:R-:W-:Y:S04]  /*85c0*/  BSSY.RECONVERGENT B0, `(.L_x_129) ;  /* 0x0000007000007945 */ /* 0x000fe80003800200 */
[----:B------:R-:W-:Y:S05]  /*85d0*/  @P2 BRA `(.L_x_130) ;  /* 0x0000000000142947 */ /* 0x000fea0003800000 */
[----:B------:R-:W0:Y:S01]  /*85e0*/  LDG.E R0, desc[UR8][R4.64+0x10] ;  /* 0x0000100804007981 */ /* 0x000e22000c1e1900 */
[----:B------:R-:W4:Y:S01]  /*85f0*/  LDCU UR5, c[0x0][0x3bc] ;  /* 0x00007780ff0577ac */ /* 0x000f220008000800 */
[----:B012---:R-:W-:-:S04]  /*8600*/  FMUL R3, R0, UR4 ;  /* 0x0000000400037c20 */ /* 0x007fc80008400000 */
[----:B----4-:R-:W-:-:S05]  /*8610*/  FFMA R3, R106, UR5, R3 ;  /* 0x000000056a037c23 */ /* 0x010fca0008000003 */
[----:B------:R4:W-:Y:S02]  /*8620*/  STG.E desc[UR8][R4.64+0x10], R3 ;  /* 0x0000100304007986 */ /* 0x0009e4000c101908 */
.L_x_130:
[----:B------:R-:W-:Y:S05]  /*8630*/  BSYNC.RECONVERGENT B0 ;  /* 0x0000000000007941 */ /* 0x000fea0003800200 */
.L_x_129:
[----:B------:R-:W-:Y:S04]  /*8640*/  BSSY.RECONVERGENT B0, `(.L_x_131) ;  /* 0x0000007000007945 */ /* 0x000fe80003800200 */
[----:B------:R-:W-:Y:S05]  /*8650*/  @P5 BRA `(.L_x_132) ;  /* 0x0000000000145947 */ /* 0x000fea0003800000 */
[----:B------:R-:W5:Y:S01]  /*8660*/  LDG.E R0, desc[UR8][R4.64+0x14] ;  /* 0x0000140804007981 */ /* 0x000f62000c1e1900 */
[----:B------:R-:W0:Y:S01]  /*8670*/  LDCU UR5, c[0x0][0x3bc] ;  /* 0x00007780ff0577ac */ /* 0x000e220008000800 */
[----:B-----5:R-:W-:-:S04]  /*8680*/  FMUL R0, R0, UR4 ;  /* 0x0000000400007c20 */ /* 0x020fc80008400000 */
[----:B0-----:R-:W-:-:S05]  /*8690*/  FFMA R81, R81, UR5, R0 ;  /* 0x0000000551517c23 */ /* 0x001fca0008000000 */
[----:B------:R0:W-:Y:S02]  /*86a0*/  STG.E desc[UR8][R4.64+0x14], R81 ;  /* 0x0000145104007986 */ /* 0x0001e4000c101908 */
.L_x_132:
[----:B------:R-:W-:Y:S05]  /*86b0*/  BSYNC.RECONVERGENT B0 ;  /* 0x0000000000007941 */ /* 0x000fea0003800200 */
.L_x_131:
[----:B------:R-:W-:Y:S04]  /*86c0*/  BSSY.RECONVERGENT B0, `(.L_x_133) ;  /* 0x0000007000007945 */ /* 0x000fe80003800200 */
[----:B------:R-:W-:Y:S05]  /*86d0*/  @P4 BRA `(.L_x_134) ;  /* 0x0000000000144947 */ /* 0x000fea0003800000 */
[----:B------:R-:W5:Y:S01]  /*86e0*/  LDG.E R0, desc[UR8][R4.64+0x18] ;  /* 0x0000180804007981 */ /* 0x000f62000c1e1900 */
[----:B------:R-:W0:Y:S01]  /*86f0*/  LDCU UR5, c[0x0][0x3bc] ;  /* 0x00007780ff0577ac */ /* 0x000e220008000800 */
[----:B-----5:R-:W-:-:S04]  /*8700*/  FMUL R0, R0, UR4 ;  /* 0x0000000400007c20 */ /* 0x020fc80008400000 */
[----:B0-----:R-:W-:-:S05]  /*8710*/  FFMA R83, R83, UR5, R0 ;  /* 0x0000000553537c23 */ /* 0x001fca0008000000 */
[----:B------:R0:W-:Y:S02]  /*8720*/  STG.E desc[UR8][R4.64+0x18], R83 ;  /* 0x0000185304007986 */ /* 0x0001e4000c101908 */
.L_x_134:
[----:B------:R-:W-:Y:S05]  /*8730*/  BSYNC.RECONVERGENT B0 ;  /* 0x0000000000007941 */ /* 0x000fea0003800200 */
.L_x_133:
[----:B------:R-:W-:Y:S05]  /*8740*/  @P6 EXIT ;  /* 0x000000000000694d */ /* 0x000fea0003800000 */
[----:B------:R-:W5:Y:S01]  /*8750*/  LDG.E R0, desc[UR8][R4.64+0x1c] ;  /* 0x00001c0804007981 */ /* 0x000f62000c1e1900 */
[----:B------:R-:W0:Y:S01]  /*8760*/  LDCU UR5, c[0x0][0x3bc] ;  /* 0x00007780ff0577ac */ /* 0x000e220008000800 */
[----:B-----5:R-:W-:-:S04]  /*8770*/  FMUL R0, R0, UR4 ;  /* 0x0000000400007c20 */ /* 0x020fc80008400000 */
[----:B0-----:R-:W-:-:S05]  /*8780*/  FFMA R87, R87, UR5, R0 ;  /* 0x0000000557577c23 */ /* 0x001fca0008000000 */
[----:B------:R-:W-:Y:S01]  /*8790*/  STG.E desc[UR8][R4.64+0x1c], R87 ;  /* 0x00001c5704007986 */ /* 0x000fe2000c101908 */
[----:B------:R-:W-:Y:S05]  /*87a0*/  EXIT ;  /* 0x000000000000794d */ /* 0x000fea0003800000 */
.L_x_24:
[----:B------:R-:W1:Y:S01]  /*87b0*/  LDCU UR4, c[0x0][0x380] ;  /* 0x00007000ff0477ac */ /* 0x000e620008000800 */
[----:B------:R-:W-:Y:S01]  /*87c0*/  BSSY.RECONVERGENT B0, `(.L_x_135) ;  /* 0x0000038000007945 */ /* 0x000fe20003800200 */
[C---:B------:R-:W-:Y:S02]  /*87d0*/  IADD3 R34, PT, PT, R118.reuse, 0x1, RZ ;  /* 0x0000000176227810 */ /* 0x040fe40007ffe0ff */
[C---:B------:R-:W-:Y:S02]  /*87e0*/  IADD3 R31, PT, PT, R118.reuse, 0x2, RZ ;  /* 0x00000002761f7810 */ /* 0x040fe40007ffe0ff */
[----:B-1----:R-:W-:-:S13]  /*87f0*/  ISETP.GE.AND P0, PT, R118, UR4, PT ;  /* 0x0000000476007c0c */ /* 0x002fda000bf06270 */
[----:B------:R-:W-:Y:S05]  /*8800*/  @P0 BRA `(.L_x_136) ;  /* 0x0000000000cc0947 */ /* 0x000fea0003800000 */
[----:B------:R-:W1:Y:S01]  /*8810*/  LDCU UR6, c[0x0][0x384] ;  /* 0x00007080ff0677ac */ /* 0x000e620008000800 */
[C---:B------:R-:W-:Y:S02]  /*8820*/  IADD3 R24, PT, PT, R0.reuse, 0x1, RZ ;  /* 0x0000000100187810 */ /* 0x040fe40007ffe0ff */
[C---:B------:R-:W-:Y:S01]  /*8830*/  IADD3 R30, PT, PT, R0.reuse, 0x2, RZ ;  /* 0x00000002001e7810 */ /* 0x040fe20007ffe0ff */
[----:B------:R-:W2:Y:S01]  /*8840*/  LDCU UR5, c[0x0][0x3b8] ;  /* 0x00007700ff0577ac */ /* 0x000ea20008000800 */
[C---:B------:R-:W-:Y:S01]  /*8850*/  IADD3 R32, PT, PT, R0.reuse, 0x3, RZ ;  /* 0x0000000300207810 */ /* 0x040fe20007ffe0ff */
[----:B------:R-:W3:Y:S01]  /*8860*/  LDCU.64 UR10, c[0x0][0x3b0] ;  /* 0x00007600ff0a77ac */ /* 0x000ee20008000a00 */
[----:B-1----:R-:W-:Y:S02]  /*8870*/  ISETP.GE.AND P4, PT, R0, UR6, PT ;  /* 0x0000000600007c0c */ /* 0x002fe4000bf86270 */
[----:B------:R-:W-:Y:S01]  /*8880*/  ISETP.GE.AND P0, PT, R24, UR6, PT ;  /* 0x0000000618007c0c */ /* 0x000fe2000bf06270 */
[----:B--2---:R-:W-:Y:S01]  /*8890*/  IMAD R33, R118, UR5, RZ ;  /* 0x0000000576217c24 */ /* 0x004fe2000f8e02ff */
[----:B------:R-:W-:-:S02]  /*88a0*/  SHF.R.S32.HI R24, RZ, 0x1f, R0 ;  /* 0x0000001fff187819 */ /* 0x000fc40000011400 */
[----:B------:R-:W-:Y:S02]  /*88b0*/  ISETP.GE.AND P1, PT, R30, UR6, PT ;  /* 0x000000061e007c0c */ /* 0x000fe4000bf26270 */
[----:B------:R-:W-:Y:S02]  /*88c0*/  IADD3 R28, P5, PT, R0, R33, RZ ;  /* 0x00000021001c7210 */ /* 0x000fe40007fbe0ff */
[----:B------:R-:W-:-:S03]  /*88d0*/  ISETP.GE.AND P2, PT, R32, UR6, PT ;  /* 0x0000000620007c0c */ /* 0x000fc6000bf46270 */
[----:B------:R-:W1:Y:S01]  /*88e0*/  @!P4 LDC R29, c[0x0][0x3bc] ;  /* 0x0000ef00ff1dcb82 */ /* 0x000e620000000800 */
[C---:B------:R-:W-:Y:S02]  /*88f0*/  @!P4 IADD3 R35, PT, PT, R0.reuse, R33, RZ ;  /* 0x000000210023c210 */ /* 0x040fe40007ffe0ff */
[----:B------:R-:W-:Y:S02]  /*8900*/  LEA.HI.X.SX32 R33, R33, R24, 0x1, P5 ;  /* 0x0000001821217211 */ /* 0x000fe400028f0eff */
[C---:B------:R-:W-:Y:S02]  /*8910*/  IADD3 R24, PT, PT, R0.reuse, 0x5, RZ ;  /* 0x0000000500187810 */ /* 0x040fe40007ffe0ff */
[C---:B------:R-:W-:Y:S01]  /*8920*/  IADD3 R30, PT, PT, R0.reuse, 0x6, RZ ;  /* 0x00000006001e7810 */ /* 0x040fe20007ffe0ff */
[----:B------:R-:W2:Y:S01]  /*8930*/  @!P4 LDC.64 R2, c[0x0][0x3b0] ;  /* 0x0000ec00ff02cb82 */ /* 0x000ea20000000a00 */
[----:B------:R-:W-:Y:S02]  /*8940*/  IADD3 R32, PT, PT, R0, 0x7, RZ ;  /* 0x0000000700207810 */ /* 0x000fe40007ffe0ff */
[----:B------:R-:W-:-:S05]  /*8950*/  ISETP.GE.AND P5, PT, R24, UR6, PT ;  /* 0x0000000618007c0c */ /* 0x000fca000bfa6270 */
[----:B------:R-:W4:Y:S01]  /*8960*/  @!P0 LDC R24, c[0x0][0x3bc] ;  /* 0x0000ef00ff188b82 */ /* 0x000f220000000800 */
[----:B-1----:R-:W-:Y:S01]  /*8970*/  @!P4 FMUL R29, R60, R29 ;  /* 0x0000001d3c1dc220 */ /* 0x002fe20000400000 */
[----:B--2---:R-:W-:Y:S01]  /*8980*/  @!P4 IMAD.WIDE R2, R35, 0x4, R2 ;  /* 0x000000042302c825 */ /* 0x004fe200078e0202 */
[----:B------:R-:W-:-:S04]  /*8990*/  IADD3 R35, PT, PT, R0, 0x4, RZ ;  /* 0x0000000400237810 */ /* 0x000fc80007ffe0ff */
[----:B0-----:R3:W-:Y:S01]  /*89a0*/  @!P4 STG.E desc[UR8][R2.64], R29 ;  /* 0x0000001d0200c986 */ /* 0x0017e2000c101908 */
[----:B------:R-:W-:Y:S02]  /*89b0*/  ISETP.GE.AND P3, PT, R35, UR6, PT ;  /* 0x0000000623007c0c */ /* 0x000fe4000bf66270 */
[----:B------:R-:W-:Y:S01]  /*89c0*/  ISETP.GE.AND P4, PT, R30, UR6, PT ;  /* 0x000000061e007c0c */ /* 0x000fe2000bf86270 */
[----:B----4-:R-:W-:Y:S01]  /*89d0*/  @!P0 FMUL R59, R59, R24 ;  /* 0x000000183b3b8220 */ /* 0x010fe20000400000 */
[C---:B---3--:R-:W-:Y:S01]  /*89e0*/  LEA R2, P6, R28.reuse, UR10, 0x2 ;  /* 0x0000000a1c027c11 */ /* 0x048fe2000f8c10ff */
[----:B------:R-:W0:Y:S03]  /*89f0*/  @!P2 LDC R29, c[0x0][0x3bc] ;  /* 0x0000ef00ff1dab82 */ /* 0x000e260000000800 */
[----:B------:R-:W-:Y:S02]  /*8a00*/  LEA.HI.X R3, R28, UR11, R33, 0x2, P6 ;  /* 0x0000000b1c037c11 */ /* 0x000fe4000b0f1421 */
[----:B------:R-:W-:-:S03]  /*8a10*/  ISETP.GE.AND P6, PT, R32, UR6, PT ;  /* 0x0000000620007c0c */ /* 0x000fc6000bfc6270 */
[----:B------:R-:W1:Y:S01]  /*8a20*/  @!P1 LDC R28, c[0x0][0x3bc] ;  /* 0x0000ef00ff1c9b82 */ /* 0x000e620000000800 */
[----:B------:R2:W-:Y:S07]  /*8a30*/  @!P0 STG.E desc[UR8][R2.64+0x4], R59 ;  /* 0x0000043b02008986 */ /* 0x0005ee000c101908 */
[----:B------:R-:W3:Y:S08]  /*8a40*/  @!P3 LDC R30, c[0x0][0x3bc] ;  /* 0x0000ef00ff1ebb82 */ /* 0x000ef00000000800 */
[----:B------:R-:W4:Y:S01]  /*8a50*/  @!P5 LDC R32, c[0x0][0x3bc] ;  /* 0x0000ef00ff20db82 */ /* 0x000f220000000800 */
[----:B0-----:R-:W-:-:S05]  /*8a60*/  @!P2 FMUL R29, R62, R29 ;  /* 0x0000001d3e1da220 */ /* 0x001fca0000400000 */
[----:B------:R2:W-:Y:S02]  /*8a70*/  @!P2 STG.E desc[UR8][R2.64+0xc], R29 ;  /* 0x00000c1d0200a986 */ /* 0x0005e4000c101908 */
[----:B------:R-:W0:Y:S01]  /*8a80*/  @!P4 LDC R33, c[0x0][0x3bc] ;  /* 0x0000ef00ff21cb82 */ /* 0x000e220000000800 */
[----:B-1----:R-:W-:-:S05]  /*8a90*/  @!P1 FMUL R61, R61, R28 ;  /* 0x0000001c3d3d9220 */ /* 0x002fca0000400000 */
[----:B------:R2:W-:Y:S02]  /*8aa0*/  @!P1 STG.E desc[UR8][R2.64+0x8], R61 ;  /* 0x0000083d02009986 */ /* 0x0005e4000c101908 */
[----:B------:R-:W1:Y:S01]  /*8ab0*/  @!P6 LDC R35, c[0x0][0x3bc] ;  /* 0x0000ef00ff23eb82 */ /* 0x000e620000000800 */
[----:B---3--:R-:W-:-:S05]  /*8ac0*/  @!P3 FMUL R63, R63, R30 ;  /* 0x0000001e3f3fb220 */ /* 0x008fca0000400000 */
[----:B------:R2:W-:Y:S01]  /*8ad0*/  @!P3 STG.E desc[UR8][R2.64+0x10], R63 ;  /* 0x0000103f0200b986 */ /* 0x0005e2000c101908 */
[----:B----4-:R-:W-:-:S05]  /*8ae0*/  @!P5 FMUL R89, R89, R32 ;  /* 0x000000205959d220 */ /* 0x010fca0000400000 */
[----:B------:R2:W-:Y:S01]  /*8af0*/  @!P5 STG.E desc[UR8][R2.64+0x14], R89 ;  /* 0x000014590200d986 */ /* 0x0005e2000c101908 */
[----:B0-----:R-:W-:-:S05]  /*8b00*/  @!P4 FMUL R33, R88, R33 ;  /* 0x000000215821c220 */ /* 0x001fca0000400000 */
[----:B------:R2:W-:Y:S01]  /*8b10*/  @!P4 STG.E desc[UR8][R2.64+0x18], R33 ;  /* 0x000018210200c986 */ /* 0x0005e2000c101908 */
[----:B-1----:R-:W-:-:S05]  /*8b20*/  @!P6 FMUL R35, R90, R35 ;  /* 0x000000235a23e220 */ /* 0x002fca0000400000 */
[----:B------:R2:W-:Y:S02]  /*8b30*/  @!P6 STG.E desc[UR8][R2.64+0x1c], R35 ;  /* 0x00001c230200e986 */ /* 0x0005e4000c101908 */
.L_x_136:
[----:B0-----:R-:W-:Y:S05]  /*8b40*/  BSYNC.RECONVERGENT B0 ;  /* 0x0000000000007941 */ /* 0x001fea0003800200 */
.L_x_135:
[----:B------:R-:W-:Y:S01]  /*8b50*/  ISETP.GE.AND P6, PT, R34, UR4, PT ;  /* 0x0000000422007c0c */ /* 0x000fe2000bfc6270 */
[----:B------:R-:W-:Y:S01]  /*8b60*/  BSSY.RECONVERGENT B0, `(.L_x_137) ;  /* 0x0000040000007945 */ /* 0x000fe20003800200 */
[C---:B--2---:R-:W-:Y:S02]  /*8b70*/  IADD3 R33, PT, PT, R118.reuse, 0x3, RZ ;  /* 0x0000000376217810 */ /* 0x044fe40007ffe0ff */
[C---:B------:R-:W-:Y:S02]  /*8b80*/  IADD3 R32, PT, PT, R118.reuse, 0x4, RZ ;  /* 0x0000000476207810 */ /* 0x040fe40007ffe0ff */
[C---:B------:R-:W-:Y:S02]  /*8b90*/  IADD3 R30, PT, PT, R118.reuse, 0x5, RZ ;  /* 0x00000005761e7810 */ /* 0x040fe40007ffe0ff */
[C---:B------:R-:W-:Y:S02]  /*8ba0*/  IADD3 R24, PT, PT, R118.reuse, 0x6, RZ ;  /* 0x0000000676187810 */ /* 0x040fe40007ffe0ff */
[----:B------:R-:W-:-:S02]  /*8bb0*/  IADD3 R118, PT, PT, R118, 0x7, RZ ;  /* 0x0000000776767810 */ /* 0x000fc40007ffe0ff */
[----:B------:R-:W-:Y:S02]  /*8bc0*/  ISETP.GE.AND P5, PT, R31, UR4, PT ;  /* 0x000000041f007c0c */ /* 0x000fe4000bfa6270 */
[----:B------:R-:W-:Y:S02]  /*8bd0*/  ISETP.GE.AND P4, PT, R33, UR4, PT ;  /* 0x0000000421007c0c */ /* 0x000fe4000bf86270 */
[----:B------:R-:W-:Y:S02]  /*8be0*/  ISETP.GE.AND P0, PT, R32, UR4, PT ;  /* 0x0000000420007c0c */ /* 0x000fe4000bf06270 */
[----:B------:R-:W-:Y:S02]  /*8bf0*/  ISETP.GE.AND P1, PT, R30, UR4, PT ;  /* 0x000000041e007c0c */ /* 0x000fe4000bf26270 */
[----:B------:R-:W-:Y:S02]  /*8c00*/  ISETP.GE.AND P2, PT, R24, UR4, PT ;  /* 0x0000000418007c0c */ /* 0x000fe4000bf46270 */
[----:B------:R-:W-:Y:S01]  /*8c10*/  ISETP.GE.AND P3, PT, R118, UR4, PT ;  /* 0x0000000476007c0c */ /* 0x000fe2000bf66270 */
[----:B------:R-:W-:-:S12]  /*8c20*/  @P6 BRA `(.L_x_138) ;  /* 0x0000000000cc6947 */ /* 0x000fd80003800000 */
[----:B------:R-:W0:Y:S01]  /*8c30*/  LDCU UR6, c[0x0][0x384] ;  /* 0x00007080ff0677ac */ /* 0x000e220008000800 */
[----:B------:R-:W1:Y:S01]  /*8c40*/  LDCU UR5, c[0x0][0x3b8] ;  /* 0x00007700ff0577ac */ /* 0x000e620008000800 */
[----:B------:R-:W2:Y:S01]  /*8c50*/  LDCU.64 UR10, c[0x0][0x3b0] ;  /* 0x00007600ff0a77ac */ /* 0x000ea20008000a00 */
[----:B0-----:R-:W-:Y:S01]  /*8c60*/  ISETP.GE.AND P6, PT, R0, UR6, PT ;  /* 0x0000000600007c0c */ /* 0x001fe2000bfc6270 */
[----:B-1----:R-:W-:-:S12]  /*8c70*/  IMAD R29, R34, UR5, RZ ;  /* 0x00000005221d7c24 */ /* 0x002fd8000f8e02ff */
[----:B------:R-:W0:Y:S01]  /*8c80*/  @!P6 LDC R35, c[0x0][0x3bc] ;  /* 0x0000ef00ff23eb82 */ /* 0x000e220000000800 */
[----:B------:R-:W-:-:S07]  /*8c90*/  @!P6 IADD3 R37, PT, PT, R0, R29, RZ ;  /* 0x0000001d0025e210 */ /* 0x000fce0007ffe0ff */
[----:B------:R-:W1:Y:S01]  /*8ca0*/  @!P6 LDC.64 R2, c[0x0][0x3b0] ;  /* 0x0000ec00ff02eb82 */ /* 0x000e620000000a00 */
[----:B0-----:R-:W-:Y:S01]  /*8cb0*/  @!P6 FMUL R35, R26, R35 ;  /* 0x000000231a23e220 */ /* 0x001fe20000400000 */
[----:B------:R-:W-:Y:S01]  /*8cc0*/  IADD3 R26, PT, PT, R0, 0x1, RZ ;  /* 0x00000001001a7810 */ /* 0x000fe20007ffe0ff */
[----:B-1----:R-:W-:Y:S01]  /*8cd0*/  @!P6 IMAD.WIDE R2, R37, 0x4, R2 ;  /* 0x000000042502e825 */ /* 0x002fe200078e0202 */
[----:B------:R-:W-:-:S04]  /*8ce0*/  SHF.R.S32.HI R37, RZ, 0x1f, R29 ;  /* 0x0000001fff257819 */ /* 0x000fc8000001141d */
[----:B------:R0:W-:Y:S01]  /*8cf0*/  @!P6 STG.E desc[UR8][R2.64], R35 ;  /* 0x000000230200e986 */ /* 0x0001e2000c101908 */
[----:B------:R-:W-:-:S04]  /*8d00*/  IADD3 R29, P6, PT, R0, R29, RZ ;  /* 0x0000001d001d7210 */ /* 0x000fc80007fde0ff */
[----:B------:R-:W-:Y:S02]  /*8d10*/  LEA.HI.X.SX32 R34, R0, R37, 0x1, P6 ;  /* 0x0000002500227211 */ /* 0x000fe400030f0eff */
[----:B--2---:R-:W-:-:S04]  /*8d20*/  LEA R28, P6, R29, UR10, 0x2 ;  /* 0x0000000a1d1c7c11 */ /* 0x004fc8000f8c10ff */
[----:B------:R-:W-:Y:S02]  /*8d30*/  LEA.HI.X R29, R29, UR11, R34, 0x2, P6 ;  /* 0x0000000b1d1d7c11 */ /* 0x000fe4000b0f1422 */
[----:B------:R-:W-:-:S13]  /*8d40*/  ISETP.GE.AND P6, PT, R26, UR6, PT ;  /* 0x000000061a007c0c */ /* 0x000fda000bfc6270 */
[----:B------:R-:W1:Y:S02]  /*8d50*/  @!P6 LDC R26, c[0x0][0x3bc] ;  /* 0x0000ef00ff1aeb82 */ /* 0x000e640000000800 */
[----:B-1----:R-:W-:Y:S01]  /*8d60*/  @!P6 FMUL R25, R25, R26 ;  /* 0x0000001a1919e220 */ /* 0x002fe20000400000 */
[----:B------:R-:W-:-:S04]  /*8d70*/  IADD3 R26, PT, PT, R0, 0x2, RZ ;  /* 0x00000002001a7810 */ /* 0x000fc80007ffe0ff */
[----:B------:R1:W-:Y:S01]  /*8d80*/  @!P6 STG.E desc[UR8][R28.64+0x4], R25 ;  /* 0x000004191c00e986 */ /* 0x0003e2000c101908 */
[----:B------:R-:W-:-:S13]  /*8d90*/  ISETP.GE.AND P6, PT, R26, UR6, PT ;  /* 0x000000061a007c0c */ /* 0x000fda000bfc6270 */
[----:B0-----:R-:W0:Y:S02]  /*8da0*/  @!P6 LDC R2, c[0x0][0x3bc] ;  /* 0x0000ef00ff02eb82 */ /* 0x001e240000000800 */
[----:B0-----:R-:W-:Y:S01]  /*8db0*/  @!P6 FMUL R27, R27, R2 ;  /* 0x000000021b1be220 */ /* 0x001fe20000400000 */
[----:B------:R-:W-:-:S04]  /*8dc0*/  IADD3 R2, PT, PT, R0, 0x3, RZ ;  /* 0x0000000300027810 */ /* 0x000fc80007ffe0ff */
[----:B------:R0:W-:Y:S01]  /*8dd0*/  @!P6 STG.E desc[UR8][R28.64+0x8], R27 ;  /* 0x0000081b1c00e986 */ /* 0x0001e2000c101908 */
[----:B------:R-:W-:Y:S02]  /*8de0*/  ISETP.GE.AND P6, PT, R2, UR6, PT ;  /* 0x0000000602007c0c */ /* 0x000fe4000bfc6270 */
[----:B------:R-:W-:-:S11]  /*8df0*/  IADD3 R2, PT, PT, R0, 0x4, RZ ;  /* 0x0000000400027810 */ /* 0x000fd60007ffe0ff */
[----:B------:R-:W2:Y:S02]  /*8e00*/  @!P6 LDC R3, c[0x0][0x3bc] ;  /* 0x0000ef00ff03eb82 */ /* 0x000ea40000000800 */
[----:B--2---:R-:W-:-:S05]  /*8e10*/  @!P6 FMUL R3, R80, R3 ;  /* 0x000000035003e220 */ /* 0x004fca0000400000 */
[----:B------:R2:W-:Y:S01]  /*8e20*/  @!P6 STG.E desc[UR8][R28.64+0xc], R3 ;  /* 0x00000c031c00e986 */ /* 0x0005e2000c101908 */
[----:B------:R-:W-:Y:S02]  /*8e30*/  ISETP.GE.AND P6, PT, R2, UR6, PT ;  /* 0x0000000602007c0c */ /* 0x000fe4000bfc6270 */
[----:B------:R-:W-:-:S11]  /*8e40*/  IADD3 R2, PT, PT, R0, 0x5, RZ ;  /* 0x0000000500027810 */ /* 0x000fd60007ffe0ff */
[----:B-1----:R-:W1:Y:S02]  /*8e50*/  @!P6 LDC R25, c[0x0][0x3bc] ;  /* 0x0000ef00ff19eb82 */ /* 0x002e640000000800 */
[----:B-1----:R-:W-:-:S05]  /*8e60*/  @!P6 FMUL R25, R82, R25 ;  /* 0x000000195219e220 */ /* 0x002fca0000400000 */
[----:B------:R1:W-:Y:S01]  /*8e70*/  @!P6 STG.E desc[UR8][R28.64+0x10], R25 ;  /* 0x000010191c00e986 */ /* 0x0003e2000c101908 */
[----:B------:R-:W-:Y:S02]  /*8e80*/  ISETP.GE.AND P6, PT, R2, UR6, PT ;  /* 0x0000000602007c0c */ /* 0x000fe4000bfc6270 */
[----:B------:R-:W-:-:S11]  /*8e90*/  IADD3 R2, PT, PT, R0, 0x6, RZ ;  /* 0x0000000600027810 */ /* 0x000fd60007ffe0ff */
[----:B0-----:R-:W0:Y:S02]  /*8ea0*/  @!P6 LDC R27, c[0x0][0x3bc] ;  /* 0x0000ef00ff1beb82 */ /* 0x001e240000000800 */
[----:B0-----:R-:W-:-:S05]  /*8eb0*/  @!P6 FMUL R27, R86, R27 ;  /* 0x0000001b561be220 */ /* 0x001fca0000400000 */
[----:B------:R1:W-:Y:S01]  /*8ec0*/  @!P6 STG.E desc[UR8][R28.64+0x14], R27 ;  /* 0x0000141b1c00e986 */ /* 0x0003e2000c101908 */
[----:B------:R-:W-:-:S13]  /*8ed0*/  ISETP.GE.AND P6, PT, R2, UR6, PT ;  /* 0x0000000602007c0c */ /* 0x000fda000bfc6270 */
[----:B------:R-:W0:Y:S02]  /*8ee0*/  @!P6 LDC R2, c[0x0][0x3bc] ;  /* 0x0000ef00ff02eb82 */ /* 0x000e240000000800 */
[----:B0-----:R-:W-:Y:S01]  /*8ef0*/  @!P6 FMUL R85, R85, R2 ;  /* 0x000000025555e220 */ /* 0x001fe20000400000 */
[----:B------:R-:W-:-:S04]  /*8f00*/  IADD3 R2, PT, PT, R0, 0x7, RZ ;  /* 0x0000000700027810 */ /* 0x000fc80007ffe0ff */
[----:B------:R1:W-:Y:S01]  /*8f10*/  @!P6 STG.E desc[UR8][R28.64+0x18], R85 ;  /* 0x000018551c00e986 */ /* 0x0003e2000c101908 */
[----:B------:R-:W-:-:S13]  /*8f20*/  ISETP.GE.AND P6, PT, R2, UR6, PT ;  /* 0x0000000602007c0c */ /* 0x000fda000bfc6270 */
[----:B--2---:R-:W0:Y:S02]  /*8f30*/  @!P6 LDC R3, c[0x0][0x3bc] ;  /* 0x0000ef00ff03eb82 */ /* 0x004e240000000800 */
[----:B0-----:R-:W-:-:S05]  /*8f40*/  @!P6 FMUL R3, R84, R3 ;  /* 0x000000035403e220 */ /* 0x001fca0000400000 */
[----:B------:R1:W-:Y:S02]  /*8f50*/  @!P6 STG.E desc[UR8][R28.64+0x1c], R3 ;  /* 0x00001c031c00e986 */ /* 0x0003e4000c101908 */
.L_x_138:
[----:B------:R-:W-:Y:S05]  /*8f60*/  BSYNC.RECONVERGENT B0 ;  /* 0x0000000000007941 */ /* 0x000fea0003800200 */
.L_x_137:
[----:B------:R-:W-:Y:S04]  /*8f70*/  BSSY.RECONVERGENT B0, `(.L_x_139) ;  /* 0x0000035000007945 */ /* 0x000fe80003800200 */
[----:B------:R-:W-:Y:S05]  /*8f80*/  @P5 BRA `(.L_x_140) ;  /* 0x0000000000cc5947 */ /* 0x000fea0003800000 */
[----:B------:R-:W0:Y:S01]  /*8f90*/  LDCU UR6, c[0x0][0x384] ;  /* 0x00007080ff0677ac */ /* 0x000e220008000800 */
[C---:B------:R-:W-:Y:S01]  /*8fa0*/  IADD3 R26, PT, PT, R0.reuse, 0x1, RZ ;  /* 0x00000001001a7810 */ /* 0x040fe20007ffe0ff */
[----:B------:R-:W2:Y:S01]  /*8fb0*/  LDCU UR5, c[0x0][0x3b8] ;  /* 0x00007700ff0577ac */ /* 0x000ea20008000800 */
[----:B------:R-:W3:Y:S01]  /*8fc0*/  LDCU.64 UR10, c[0x0][0x3b0] ;  /* 0x00007600ff0a77ac */ /* 0x000ee20008000a00 */
[----:B0-----:R-:W-:Y:S02]  /*8fd0*/  ISETP.GE.AND P6, PT, R0, UR6, PT ;  /* 0x0000000600007c0c */ /* 0x001fe4000bfc6270 */
[----:B------:R-:W-:Y:S01]  /*8fe0*/  ISETP.GE.AND P5, PT, R26, UR6, PT ;  /* 0x000000061a007c0c */ /* 0x000fe2000bfa6270 */
[----:B--2---:R-:W-:-:S10]  /*8ff0*/  IMAD R31, R31, UR5, RZ ;  /* 0x000000051f1f7c24 */ /* 0x004fd4000f8e02ff */
[----:B-1----:R-:W0:Y:S01]  /*9000*/  @!P6 LDC R25, c[0x0][0x3bc] ;  /* 0x0000ef00ff19eb82 */ /* 0x002e220000000800 */
[----:B------:R-:W-:-:S07]  /*9010*/  @!P6 IADD3 R27, PT, PT, R0, R31, RZ ;  /* 0x0000001f001be210 */ /* 0x000fce0007ffe0ff */
[----:B------:R-:W1:Y:S08]  /*9020*/  @!P6 LDC.64 R2, c[0x0][0x3b0] ;  /* 0x0000ec00ff02eb82 */ /* 0x000e700000000a00 */
[----:B------:R-:W2:Y:S01]  /*9030*/  @!P5 LDC R29, c[0x0][0x3bc] ;  /* 0x0000ef00ff1ddb82 */ /* 0x000ea20000000800 */
[----:B0-----:R-:W-:Y:S01]  /*9040*/  @!P6 FMUL R25, R36, R25 ;  /* 0x000000192419e220 */ /* 0x001fe20000400000 */
[----:B-1----:R-:W-:Y:S01]  /*9050*/  @!P6 IMAD.WIDE R26, R27, 0x4, R2 ;  /* 0x000000041b1ae825 */ /* 0x002fe200078e0202 */
[----:B------:R-:W-:-:S04]  /*9060*/  SHF.R.S32.HI R3, RZ, 0x1f, R31 ;  /* 0x0000001fff037819 */ /* 0x000fc8000001141f */
[----:B------:R0:W-:Y:S01]  /*9070*/  @!P6 STG.E desc[UR8][R26.64], R25 ;  /* 0x000000191a00e986 */ /* 0x0001e2000c101908 */
[----:B------:R-:W-:Y:S01]  /*9080*/  IADD3 R31, P6, PT, R0, R31, RZ ;  /* 0x0000001f001f7210 */ /* 0x000fe20007fde0ff */
[----:B--2---:R-:W-:Y:S01]  /*9090*/  @!P5 FMUL R29, R22, R29 ;  /* 0x0000001d161dd220 */ /* 0x004fe20000400000 */
[C---:B------:R-:W-:Y:S02]  /*90a0*/  IADD3 R22, PT, PT, R0.reuse, 0x3, RZ ;  /* 0x0000000300167810 */ /* 0x040fe40007ffe0ff */
[----:B------:R-:W-:Y:S02]  /*90b0*/  LEA.HI.X.SX32 R28, R0, R3, 0x1, P6 ;  /* 0x00000003001c7211 */ /* 0x000fe400030f0eff */
[----:B---3--:R-:W-:-:S04]  /*90c0*/  LEA R2, P6, R31, UR10, 0x2 ;  /* 0x0000000a1f027c11 */ /* 0x008fc8000f8c10ff */
[----:B------:R-:W-:Y:S02]  /*90d0*/  LEA.HI.X R3, R31, UR11, R28, 0x2, P6 ;  /* 0x0000000b1f037c11 */ /* 0x000fe4000b0f141c */
[C---:B------:R-:W-:Y:S02]  /*90e0*/  IADD3 R28, PT, PT, R0.reuse, 0x2, RZ ;  /* 0x00000002001c7810 */ /* 0x040fe40007ffe0ff */
[----:B0-----:R-:W-:Y:S01]  /*90f0*/  IADD3 R26, PT, PT, R0, 0x5, RZ ;  /* 0x00000005001a7810 */ /* 0x001fe20007ffe0ff */
[----:B------:R-:W-:Y:S01]  /*9100*/  @!P5 STG.E desc[UR8][R2.64+0x4], R29 ;  /* 0x0000041d0200d986 */ /* 0x000fe2000c101908 */
[----:B------:R-:W-:Y:S02]  /*9110*/  ISETP.GE.AND P6, PT, R28, UR6, PT ;  /* 0x000000061c007c0c */ /* 0x000fe4000bfc6270 */
[----:B------:R-:W-:-:S11]  /*9120*/  ISETP.GE.AND P5, PT, R22, UR6, PT ;  /* 0x0000000616007c0c */ /* 0x000fd6000bfa6270 */
[----:B------:R-:W0:Y:S08]  /*9130*/  @!P6 LDC R25, c[0x0][0x3bc] ;  /* 0x0000ef00ff19eb82 */ /* 0x000e300000000800 */
[----:B------:R-:W1:Y:S01]  /*9140*/  @!P5 LDC R22, c[0x0][0x3bc] ;  /* 0x0000ef00ff16db82 */ /* 0x000e620000000800 */
[----:B0-----:R-:W-:-:S05]  /*9150*/  @!P6 FMUL R25, R38, R25 ;  /* 0x000000192619e220 */ /* 0x001fca0000400000 */
[----:B------:R0:W-:Y:S01]  /*9160*/  @!P6 STG.E desc[UR8][R2.64+0x8], R25 ;  /* 0x000008190200e986 */ /* 0x0001e2000c101908 */
[----:B-1----:R-:W-:Y:S01]  /*9170*/  @!P5 FMUL R39, R39, R22 ;  /* 0x000000162727d220 */ /* 0x002fe20000400000 */
[----:B------:R-:W-:-:S04]  /*9180*/  IADD3 R22, PT, PT, R0, 0x4, RZ ;  /* 0x0000000400167810 */ /* 0x000fc80007ffe0ff */
[----:B------:R2:W-:Y:S01]  /*9190*/  @!P5 STG.E desc[UR8][R2.64+0xc], R39 ;  /* 0x00000c270200d986 */ /* 0x0005e2000c101908 */
[----:B------:R-:W-:Y:S02]  /*91a0*/  ISETP.GE.AND P6, PT, R22, UR6, PT ;  /* 0x0000000616007c0c */ /* 0x000fe4000bfc6270 */
[----:B------:R-:W-:-:S11]  /*91b0*/  ISETP.GE.AND P5, PT, R26, UR6, PT ;  /* 0x000000061a007c0c */ /* 0x000fd6000bfa6270 */
[----:B------:R-:W1:Y:S08]  /*91c0*/  @!P6 LDC R22, c[0x0][0x3bc] ;  /* 0x0000ef00ff16eb82 */ /* 0x000e700000000800 */
[----:B------:R-:W3:Y:S01]  /*91d0*/  @!P5 LDC R26, c[0x0][0x3bc] ;  /* 0x0000ef00ff1adb82 */ /* 0x000ee20000000800 */
[----:B-1----:R-:W-:Y:S01]  /*91e0*/  @!P6 FMUL R69, R69, R22 ;  /* 0x000000164545e220 */ /* 0x002fe20000400000 */
[----:B------:R-:W-:-:S04]  /*91f0*/  IADD3 R22, PT, PT, R0, 0x6, RZ ;  /* 0x0000000600167810 */ /* 0x000fc80007ffe0ff */
[----:B------:R2:W-:Y:S01]  /*9200*/  @!P6 STG.E desc[UR8][R2.64+0x10], R69 ;  /* 0x000010450200e986 */ /* 0x0005e2000c101908 */
[----:B------:R-:W-:Y:S01]  /*9210*/  ISETP.GE.AND P6, PT, R22, UR6, PT ;  /* 0x0000000616007c0c */ /* 0x000fe2000bfc6270 */
[----:B---3--:R-:W-:Y:S01]  /*9220*/  @!P5 FMUL R79, R79, R26 ;  /* 0x0000001a4f4fd220 */ /* 0x008fe20000400000 */
[----:B------:R-:W-:-:S04]  /*9230*/  IADD3 R26, PT, PT, R0, 0x7, RZ ;  /* 0x00000007001a7810 */ /* 0x000fc80007ffe0ff */
[----:B------:R2:W-:Y:S01]  /*9240*/  @!P5 STG.E desc[UR8][R2.64+0x14], R79 ;  /* 0x0000144f0200d986 */ /* 0x0005e2000c101908 */
[----:B------:R-:W-:-:S06]  /*9250*/  ISETP.GE.AND P5, PT, R26, UR6, PT ;  /* 0x000000061a007c0c */ /* 0x000fcc000bfa6270 */
[----:B0-----:R-:W0:Y:S08]  /*9260*/  @!P6 LDC R25, c[0x0][0x3bc] ;  /* 0x0000ef00ff19eb82 */ /* 0x001e300000000800 */
[----:B------:R-:W1:Y:S01]  /*9270*/  @!P5 LDC R22, c[0x0][0x3bc] ;  /* 0x0000ef00ff16db82 */ /* 0x000e620000000800 */
[----:B0-----:R-:W-:-:S05]  /*9280*/  @!P6 FMUL R25, R78, R25 ;  /* 0x000000194e19e220 */ /* 0x001fca0000400000 */
[----:B------:R2:W-:Y:S01]  /*9290*/  @!P6 STG.E desc[UR8][R2.64+0x18], R25 ;  /* 0x000018190200e986 */ /* 0x0005e2000c101908 */
[----:B-1----:R-:W-:-:S05]  /*92a0*/  @!P5 FMUL R77, R77, R22 ;  /* 0x000000164d4dd220 */ /* 0x002fca0000400000 */
[----:B------:R2:W-:Y:S02]  /*92b0*/  @!P5 STG.E desc[UR8][R2.64+0x1c], R77 ;  /* 0x00001c4d0200d986 */ /* 0x0005e4000c101908 */
.L_x_140:
[----:B------:R-:W-:Y:S05]  /*92c0*/  BSYNC.RECONVERGENT B0 ;  /* 0x0000000000007941 */ /* 0x000fea0003800200 */
.L_x_139:
[----:B------:R-:W-:Y:S04]  /*92d0*/  BSSY.RECONVERGENT B0, `(.L_x_141) ;  /* 0x0000035000007945 */ /* 0x000fe80003800200 */
[----:B------:R-:W-:Y:S05]  /*92e0*/  @P4 BRA `(.L_x_142) ;  /* 0x0000000000cc4947 */ /* 0x000fea0003800000 */
[----:B------:R-:W0:Y:S01]  /*92f0*/  LDCU UR6, c[0x0][0x384] ;  /* 0x00007080ff0677ac */ /* 0x000e220008000800 */
[C---:B------:R-:W-:Y:S02]  /*9300*/  IADD3 R22, PT, PT, R0.reuse, 0x1, RZ ;  /* 0x0000000100167810 */ /* 0x040fe40007ffe0ff */
[C---:B-1----:R-:W-:Y:S01]  /*9310*/  IADD3 R28, PT, PT, R0.reuse, 0x2, RZ ;  /* 0x00000002001c7810 */ /* 0x042fe20007ffe0ff */
[----:B------:R-:W1:Y:S01]  /*9320*/  LDCU UR5, c[0x0][0x3b8] ;  /* 0x00007700ff0577ac */ /* 0x000e620008000800 */
[----:B------:R-:W3:Y:S01]  /*9330*/  LDCU.64 UR10, c[0x0][0x3b0] ;  /* 0x00007600ff0a77ac */ /* 0x000ee20008000a00 */
[----:B0-----:R-:W-:Y:S02]  /*9340*/  ISETP.GE.AND P5, PT, R0, UR6, PT ;  /* 0x0000000600007c0c */ /* 0x001fe4000bfa6270 */
[----:B------:R-:W-:Y:S01]  /*9350*/  ISETP.GE.AND P4, PT, R22, UR6, PT ;  /* 0x0000000616007c0c */ /* 0x000fe2000bf86270 */
[----:B-1----:R-:W-:-:S10]  /*9360*/  IMAD R33, R33, UR5, RZ ;  /* 0x0000000521217c24 */ /* 0x002fd4000f8e02ff */
[----:B--2---:R-:W0:Y:S01]  /*9370*/  @!P5 LDC R25, c[0x0][0x3bc] ;  /* 0x0000ef00ff19db82 */ /* 0x004e220000000800 */
[----:B------:R-:W-:-:S07]  /*9380*/  @!P5 IADD3 R27, PT, PT, R0, R33, RZ ;  /* 0x00000021001bd210 */ /* 0x000fce0007ffe0ff */
[----:B------:R-:W1:Y:S08]  /*9390*/  @!P5 LDC.64 R2, c[0x0][0x3b0] ;  /* 0x0000ec00ff02db82 */ /* 0x000e700000000a00 */
[----:B------:R-:W2:Y:S01]  /*93a0*/  @!P4 LDC R22, c[0x0][0x3bc] ;  /* 0x0000ef00ff16cb82 */ /* 0x000ea20000000800 */
[----:B0-----:R-:W-:Y:S01]  /*93b0*/  @!P5 FMUL R25, R10, R25 ;  /* 0x000000190a19d220 */ /* 0x001fe20000400000 */
[----:B-1----:R-:W-:Y:S01]  /*93c0*/  @!P5 IMAD.WIDE R26, R27, 0x4, R2 ;  /* 0x000000041b1ad825 */ /* 0x002fe200078e0202 */
[----:B------:R-:W-:-:S02]  /*93d0*/  SHF.R.S32.HI R3, RZ, 0x1f, R33 ;  /* 0x0000001fff037819 */ /* 0x000fc40000011421 */
[C---:B------:R-:W-:Y:S02]  /*93e0*/  IADD3 R33, P6, PT, R0.reuse, R33, RZ ;  /* 0x0000002100217210 */ /* 0x040fe40007fde0ff */
[----:B------:R0:W-:Y:S02]  /*93f0*/  @!P5 STG.E desc[UR8][R26.64], R25 ;  /* 0x000000191a00d986 */ /* 0x0001e4000c101908 */
[----:B------:R-:W-:Y:S01]  /*9400*/  LEA.HI.X.SX32 R10, R0, R3, 0x1, P6 ;  /* 0x00000003000a7211 */ /* 0x000fe200030f0eff */
[----:B--2---:R-:W-:Y:S01]  /*9410*/  @!P4 FMUL R9, R9, R22 ;  /* 0x000000160909c220 */ /* 0x004fe20000400000 */
[C---:B---3--:R-:W-:Y:S02]  /*9420*/  LEA R2, P5, R33.reuse, UR10, 0x2 ;  /* 0x0000000a21027c11 */ /* 0x048fe4000f8a10ff */
[----:B------:R-:W-:Y:S02]  /*9430*/  ISETP.GE.AND P6, PT, R28, UR6, PT ;  /* 0x000000061c007c0c */ /* 0x000fe4000bfc6270 */
[----:B------:R-:W-:-:S02]  /*9440*/  LEA.HI.X R3, R33, UR11, R10, 0x2, P5 ;  /* 0x0000000b21037c11 */ /* 0x000fc4000a8f140a */
[C---:B------:R-:W-:Y:S02]  /*9450*/  IADD3 R10, PT, PT, R0.reuse, 0x3, RZ ;  /* 0x00000003000a7810 */ /* 0x040fe40007ffe0ff */
[----:B------:R-:W-:Y:S01]  /*9460*/  IADD3 R22, PT, PT, R0, 0x4, RZ ;  /* 0x0000000400167810 */ /* 0x000fe20007ffe0ff */
[----:B------:R1:W-:Y:S01]  /*9470*/  @!P4 STG.E desc[UR8][R2.64+0x4], R9 ;  /* 0x000004090200c986 */ /* 0x0003e2000c101908 */
[----:B------:R-:W-:Y:S02]  /*9480*/  ISETP.GE.AND P5, PT, R10, UR6, PT ;  /* 0x000000060a007c0c */ /* 0x000fe4000bfa6270 */
[----:B------:R-:W-:-:S03]  /*9490*/  ISETP.GE.AND P4, PT, R22, UR6, PT ;  /* 0x0000000616007c0c */ /* 0x000fc6000bf86270 */
[----:B0-----:R-:W0:Y:S08]  /*94a0*/  @!P6 LDC R25, c[0x0][0x3bc] ;  /* 0x0000ef00ff19eb82 */ /* 0x001e300000000800 */
[----:B------:R-:W2:Y:S08]  /*94b0*/  @!P5 LDC R10, c[0x0][0x3bc] ;  /* 0x0000ef00ff0adb82 */ /* 0x000eb00000000800 */
[----:B------:R-:W3:Y:S01]  /*94c0*/  @!P4 LDC R22, c[0x0][0x3bc] ;  /* 0x0000ef00ff16cb82 */ /* 0x000ee20000000800 */
[----:B0-----:R-:W-:Y:S01]  /*94d0*/  @!P6 FMUL R25, R8, R25 ;  /* 0x000000190819e220 */ /* 0x001fe20000400000 */
[----:B------:R-:W-:-:S04]  /*94e0*/  IADD3 R8, PT, PT, R0, 0x5, RZ ;  /* 0x0000000500087810 */ /* 0x000fc80007ffe0ff */
[----:B------:R0:W-:Y:S01]  /*94f0*/  @!P6 STG.E desc[UR8][R2.64+0x8], R25 ;  /* 0x000008190200e986 */ /* 0x0001e2000c101908 */
[----:B------:R-:W-:Y:S01]  /*9500*/  ISETP.GE.AND P6, PT, R8, UR6, PT ;  /* 0x0000000608007c0c */ /* 0x000fe2000bfc6270 */
[----:B--2---:R-:W-:Y:S01]  /*9510*/  @!P5 FMUL R19, R19, R10 ;  /* 0x0000000a1313d220 */ /* 0x004fe20000400000 */
[C---:B------:R-:W-:Y:S02]  /*9520*/  IADD3 R10, PT, PT, R0.reuse, 0x6, RZ ;  /* 0x00000006000a7810 */ /* 0x040fe40007ffe0ff */
[----:B------:R-:W-:Y:S02]  /*9530*/  IADD3 R8, PT, PT, R0, 0x7, RZ ;  /* 0x0000000700087810 */ /* 0x000fe40007ffe0ff */
[----:B------:R0:W-:Y:S01]  /*9540*/  @!P5 STG.E desc[UR8][R2.64+0xc], R19 ;  /* 0x00000c130200d986 */ /* 0x0001e2000c101908 */
[----:B------:R-:W-:Y:S01]  /*9550*/  ISETP.GE.AND P5, PT, R10, UR6, PT ;  /* 0x000000060a007c0c */ /* 0x000fe2000bfa6270 */
[----:B---3--:R-:W-:-:S05]  /*9560*/  @!P4 FMUL R21, R21, R22 ;  /* 0x000000161515c220 */ /* 0x008fca0000400000 */
[----:B------:R0:W-:Y:S01]  /*9570*/  @!P4 STG.E desc[UR8][R2.64+0x10], R21 ;  /* 0x000010150200c986 */ /* 0x0001e2000c101908 */
[----:B------:R-:W-:Y:S02]  /*9580*/  ISETP.GE.AND P4, PT, R8, UR6, PT ;  /* 0x0000000608007c0c */ /* 0x000fe4000bf86270 */
[----:B------:R-:W2:Y:S08]  /*9590*/  @!P6 LDC R8, c[0x0][0x3bc] ;  /* 0x0000ef00ff08eb82 */ /* 0x000eb00000000800 */
[----:B------:R-:W3:Y:S08]  /*95a0*/  @!P5 LDC R10, c[0x0][0x3bc] ;  /* 0x0000ef00ff0adb82 */ /* 0x000ef00000000800 */
[----:B-1----:R-:W1:Y:S01]  /*95b0*/  @!P4 LDC R9, c[0x0][0x3bc] ;  /* 0x0000ef00ff09cb82 */ /* 0x002e620000000800 */
[----:B--2---:R-:W-:-:S05]  /*95c0*/  @!P6 FMUL R65, R65, R8 ;  /* 0x000000084141e220 */ /* 0x004fca0000400000 */
[----:B------:R0:W-:Y:S01]  /*95d0*/  @!P6 STG.E desc[UR8][R2.64+0x14], R65 ;  /* 0x000014410200e986 */ /* 0x0001e2000c101908 */
[----:B---3--:R-:W-:-:S05]  /*95e0*/  @!P5 FMUL R23, R23, R10 ;  /* 0x0000000a1717d220 */ /* 0x008fca0000400000 */
[----:B------:R0:W-:Y:S01]  /*95f0*/  @!P5 STG.E desc[UR8][R2.64+0x18], R23 ;  /* 0x000018170200d986 */ /* 0x0001e2000c101908 */
[----:B-1----:R-:W-:-:S05]  /*9600*/  @!P4 FMUL R9, R68, R9 ;  /* 0x000000094409c220 */ /* 0x002fca0000400000 */
[----:B------:R0:W-:Y:S02]  /*9610*/  @!P4 STG.E desc[UR8][R2.64+0x1c], R9 ;  /* 0x00001c090200c986 */ /* 0x0001e4000c101908 */
.L_x_142:
[----:B------:R-:W-:Y:S05]  /*9620*/  BSYNC.RECONVERGENT B0 ;  /* 0x0000000000007941 */ /* 0x000fea0003800200 */
.L_x_141:
[----:B------:R-:W-:Y:S04]  /*9630*/  BSSY.RECONVERGENT B0, `(.L_x_143) ;  /* 0x0000035000007945 */ /* 0x000fe80003800200 */
[----:B------:R-:W-:Y:S05]  /*9640*/  @P0 BRA `(.L_x_144) ;  /* 0x0000000000cc0947 */ /* 0x000fea0003800000 */
[----:B------:R-:W3:Y:S01]  /*9650*/  LDCU UR6, c[0x0][0x384] ;  /* 0x00007080ff0677ac */ /* 0x000ee20008000800 */
[C---:B0-----:R-:W-:Y:S02]  /*9660*/  IADD3 R9, PT, PT, R0.reuse, 0x1, RZ ;  /* 0x0000000100097810 */ /* 0x041fe40007ffe0ff */
[C---:B------:R-:W-:Y:S01]  /*9670*/  IADD3 R10, PT, PT, R0.reuse, 0x3, RZ ;  /* 0x00000003000a7810 */ /* 0x040fe20007ffe0ff */
[----:B------:R-:W0:Y:S01]  /*9680*/  LDCU UR5, c[0x0][0x3b8] ;  /* 0x00007700ff0577ac */ /* 0x000e220008000800 */
[----:B------:R-:W4:Y:S01]  /*9690*/  LDCU.64 UR10, c[0x0][0x3b0] ;  /* 0x00007600ff0a77ac */ /* 0x000f220008000a00 */
[C---:B---3--:R-:W-:Y:S02]  /*96a0*/  ISETP.GE.AND P5, PT, R0.reuse, UR6, PT ;  /* 0x0000000600007c0c */ /* 0x048fe4000bfa6270 */
[----:B------:R-:W-:Y:S02]  /*96b0*/  ISETP.GE.AND P6, PT, R9, UR6, PT ;  /* 0x0000000609007c0c */ /* 0x000fe4000bfc6270 */
[----:B------:R-:W-:-:S02]  /*96c0*/  IADD3 R9, PT, PT, R0, 0x2, RZ ;  /* 0x0000000200097810 */ /* 0x000fc40007ffe0ff */
[----:B------:R-:W-:Y:S02]  /*96d0*/  ISETP.GE.AND P4, PT, R10, UR6, PT ;  /* 0x000000060a007c0c */ /* 0x000fe4000bf86270 */
[----:B------:R-:W-:Y:S01]  /*96e0*/  ISETP.GE.AND P0, PT, R9, UR6, PT ;  /* 0x0000000609007c0c */ /* 0x000fe2000bf06270 */
[----:B0-----:R-:W-:-:S04]  /*96f0*/  IMAD R9, R32, UR5, RZ ;  /* 0x0000000520097c24 */ /* 0x001fc8000f8e02ff */
[----:B------:R-:W0:Y:S01]  /*9700*/  @!P5 LDC R8, c[0x0][0x3bc] ;  /* 0x0000ef00ff08db82 */ /* 0x000e220000000800 */
[----:B------:R-:W-:-:S07]  /*9710*/  @!P5 IADD3 R19, PT, PT, R0, R9, RZ ;  /* 0x000000090013d210 */ /* 0x000fce0007ffe0ff */
[----:B-12---:R-:W1:Y:S08]  /*9720*/  @!P5 LDC.64 R2, c[0x0][0x3b0] ;  /* 0x0000ec00ff02db82 */ /* 0x006e700000000a00 */
[----:B------:R-:W2:Y:S08]  /*9730*/  @!P6 LDC R21, c[0x0][0x3bc] ;  /* 0x0000ef00ff15eb82 */ /* 0x000eb00000000800 */
[----:B------:R-:W3:Y:S01]  /*9740*/  @!P0 LDC R22, c[0x0][0x3bc] ;  /* 0x0000ef00ff168b82 */ /* 0x000ee20000000800 */
[----:B0-----:R-:W-:-:S07]  /*9750*/  @!P5 FMUL R7, R7, R8 ;  /* 0x000000080707d220 */ /* 0x001fce0000400000 */
[----:B------:R-:W0:Y:S01]  /*9760*/  @!P4 LDC R23, c[0x0][0x3bc] ;  /* 0x0000ef00ff17cb82 */ /* 0x000e220000000800 */
[----:B-1----:R-:W-:Y:S01]  /*9770*/  @!P5 IMAD.WIDE R2, R19, 0x4, R2 ;  /* 0x000000041302d825 */ /* 0x002fe200078e0202 */
[----:B------:R-:W-:-:S04]  /*9780*/  SHF.R.S32.HI R19, RZ, 0x1f, R9 ;  /* 0x0000001fff137819 */ /* 0x000fc80000011409 */
[----:B------:R1:W-:Y:S01]  /*9790*/  @!P5 STG.E desc[UR8][R2.64], R7 ;  /* 0x000000070200d986 */ /* 0x0003e2000c101908 */
[----:B------:R-:W-:-:S04]  /*97a0*/  IADD3 R9, P5, PT, R0, R9, RZ ;  /* 0x0000000900097210 */ /* 0x000fc80007fbe0ff */
[----:B------:R-:W-:Y:S01]  /*97b0*/  LEA.HI.X.SX32 R10, R0, R19, 0x1, P5 ;  /* 0x00000013000a7211 */ /* 0x000fe200028f0eff */
[----:B--2---:R-:W-:Y:S01]  /*97c0*/  @!P6 FMUL R19, R6, R21 ;  /* 0x000000150613e220 */ /* 0x004fe20000400000 */
[----:B----4-:R-:W-:Y:S02]  /*97d0*/  LEA R8, P5, R9, UR10, 0x2 ;  /* 0x0000000a09087c11 */ /* 0x010fe4000f8a10ff */
[C---:B------:R-:W-:Y:S01]  /*97e0*/  IADD3 R6, PT, PT, R0.reuse, 0x5, RZ ;  /* 0x0000000500067810 */ /* 0x040fe20007ffe0ff */
[----:B---3--:R-:W-:Y:S01]  /*97f0*/  @!P0 FMUL R5, R5, R22 ;  /* 0x0000001605058220 */ /* 0x008fe20000400000 */
[----:B------:R-:W-:Y:S02]  /*9800*/  LEA.HI.X R9, R9, UR11, R10, 0x2, P5 ;  /* 0x0000000b09097c11 */ /* 0x000fe4000a8f140a */
[C---:B------:R-:W-:Y:S02]  /*9810*/  IADD3 R10, PT, PT, R0.reuse, 0x4, RZ ;  /* 0x00000004000a7810 */ /* 0x040fe40007ffe0ff */
[----:B-1----:R-:W-:Y:S01]  /*9820*/  IADD3 R2, PT, PT, R0, 0x6, RZ ;  /* 0x0000000600027810 */ /* 0x002fe20007ffe0ff */
[----:B------:R3:W-:Y:S01]  /*9830*/  @!P6 STG.E desc[UR8][R8.64+0x4], R19 ;  /* 0x000004130800e986 */ /* 0x0007e2000c101908 */
[----:B------:R-:W-:Y:S01]  /*9840*/  ISETP.GE.AND P6, PT, R6, UR6, PT ;  /* 0x0000000606007c0c */ /* 0x000fe2000bfc6270 */
[----:B0-----:R-:W-:Y:S01]  /*9850*/  @!P4 FMUL R3, R18, R23 ;  /* 0x000000171203c220 */ /* 0x001fe20000400000 */
[----:B------:R-:W-:Y:S01]  /*9860*/  IADD3 R6, PT, PT, R0, 0x7, RZ ;  /* 0x0000000700067810 */ /* 0x000fe20007ffe0ff */
[----:B------:R3:W-:Y:S01]  /*9870*/  @!P0 STG.E desc[UR8][R8.64+0x8], R5 ;  /* 0x0000080508008986 */ /* 0x0007e2000c101908 */
[----:B------:R-:W-:-:S02]  /*9880*/  ISETP.GE.AND P5, PT, R10, UR6, PT ;  /* 0x000000060a007c0c */ /* 0x000fc4000bfa6270 */
[----:B------:R-:W-:Y:S01]  /*9890*/  ISETP.GE.AND P0, PT, R2, UR6, PT ;  /* 0x0000000602007c0c */ /* 0x000fe2000bf06270 */
[----:B------:R3:W-:Y:S01]  /*98a0*/  @!P4 STG.E desc[UR8][R8.64+0xc], R3 ;  /* 0x00000c030800c986 */ /* 0x0007e2000c101908 */
[----:B------:R-:W-:-:S05]  /*98b0*/  ISETP.GE.AND P4, PT, R6, UR6, PT ;  /* 0x0000000606007c0c */ /* 0x000fca000bf86270 */
[----:B------:R-:W0:Y:S08]  /*98c0*/  @!P6 LDC R6, c[0x0][0x3bc] ;  /* 0x0000ef00ff06eb82 */ /* 0x000e300000000800 */
[----:B------:R-:W1:Y:S08]  /*98d0*/  @!P5 LDC R2, c[0x0][0x3bc] ;  /* 0x0000ef00ff02db82 */ /* 0x000e700000000800 */
[----:B------:R-:W2:Y:S08]  /*98e0*/  @!P0 LDC R7, c[0x0][0x3bc] ;  /* 0x0000ef00ff078b82 */ /* 0x000eb00000000800 */
[----:B------:R-:W4:Y:S01]  /*98f0*/  @!P4 LDC R10, c[0x0][0x3bc] ;  /* 0x0000ef00ff0acb82 */ /* 0x000f220000000800 */
[----:B0-----:R-:W-:-:S05]  /*9900*/  @!P6 FMUL R67, R67, R6 ;  /* 0x000000064343e220 */ /* 0x001fca0000400000 */
[----:B------:R3:W-:Y:S01]  /*9910*/  @!P6 STG.E desc[UR8][R8.64+0x14], R67 ;  /* 0x000014430800e986 */ /* 0x0007e2000c101908 */
[----:B-1----:R-:W-:-:S05]  /*9920*/  @!P5 FMUL R17, R17, R2 ;  /* 0x000000021111d220 */ /* 0x002fca0000400000 */
[----:B------:R3:W-:Y:S01]  /*9930*/  @!P5 STG.E desc[UR8][R8.64+0x10], R17 ;  /* 0x000010110800d986 */ /* 0x0007e2000c101908 */
[----:B--2---:R-:W-:-:S05]  /*9940*/  @!P0 FMUL R7, R66, R7 ;  /* 0x0000000742078220 */ /* 0x004fca0000400000 */
[----:B------:R3:W-:Y:S01]  /*9950*/  @!P0 STG.E desc[UR8][R8.64+0x18], R7 ;  /* 0x0000180708008986 */ /* 0x0007e2000c101908 */
[----:B----4-:R-:W-:-:S05]  /*9960*/  @!P4 FMUL R73, R73, R10 ;  /* 0x0000000a4949c220 */ /* 0x010fca0000400000 */
[----:B------:R3:W-:Y:S02]  /*9970*/  @!P4 STG.E desc[UR8][R8.64+0x1c], R73 ;  /* 0x00001c490800c986 */ /* 0x0007e4000c101908 */
.L_x_144:
[----:B------:R-:W-:Y:S05]  /*9980*/  BSYNC.RECONVERGENT B0 ;  /* 0x0000000000007941 */ /* 0x000fea0003800200 */
.L_x_143:
[----:B------:R-:W-:Y:S04]  /*9990*/  BSSY.RECONVERGENT B0, `(.L_x_145) ;  /* 0x0000035000007945 */ /* 0x000fe80003800200 */
[----:B------:R-:W-:Y:S05]  /*99a0*/  @P1 BRA `(.L_x_146) ;  /* 0x0000000000cc1947 */ /* 0x000fea0003800000 */
[----:B------:R-:W4:Y:S01]  /*99b0*/  LDCU UR6, c[0x0][0x384] ;  /* 0x00007080ff0677ac */ /* 0x000f220008000800 */
[C---:B---3--:R-:W-:Y:S02]  /*99c0*/  IADD3 R5, PT, PT, R0.reuse, 0x1, RZ ;  /* 0x0000000100057810 */ /* 0x048fe40007ffe0ff */
[C---:B------:R-:W-:Y:S01]  /*99d0*/  IADD3 R7, PT, PT, R0.reuse, 0x2, RZ ;  /* 0x0000000200077810 */ /* 0x040fe20007ffe0ff */
[----:B------:R-:W3:Y:S01]  /*99e0*/  LDCU UR5, c[0x0][0x3b8] ;  /* 0x00007700ff0577ac */ /* 0x000ee20008000800 */
[C---:B------:R-:W-:Y:S02]  /*99f0*/  IADD3 R10, PT, PT, R0.reuse, 0x3, RZ ;  /* 0x00000003000a7810 */ /* 0x040fe40007ffe0ff */
[C---:B------:R-:W-:Y:S01]  /*9a00*/  IADD3 R18, PT, PT, R0.reuse, 0x4, RZ ;  /* 0x0000000400127810 */ /* 0x040fe20007ffe0ff */
[----:B------:R-:W5:Y:S01]  /*9a10*/  LDCU.64 UR10, c[0x0][0x3b0] ;  /* 0x00007600ff0a77ac */ /* 0x000f620008000a00 */
[C---:B0-----:R-:W-:Y:S02]  /*9a20*/  IADD3 R19, PT, PT, R0.reuse, 0x5, RZ ;  /* 0x0000000500137810 */ /* 0x041fe40007ffe0ff */
[----:B----4-:R-:W-:-:S02]  /*9a30*/  ISETP.GE.AND P0, PT, R0, UR6, PT ;  /* 0x0000000600007c0c */ /* 0x010fc4000bf06270 */
[----:B------:R-:W-:Y:S02]  /*9a40*/  ISETP.GE.AND P6, PT, R5, UR6, PT ;  /* 0x0000000605007c0c */ /* 0x000fe4000bfc6270 */
[----:B------:R-:W-:Y:S01]  /*9a50*/  ISETP.GE.AND P5, PT, R7, UR6, PT ;  /* 0x0000000607007c0c */ /* 0x000fe2000bfa6270 */
[----:B---3--:R-:W-:Y:S01]  /*9a60*/  IMAD R5, R30, UR5, RZ ;  /* 0x000000051e057c24 */ /* 0x008fe2000f8e02ff */
[----:B------:R-:W-:-:S07]  /*9a70*/  ISETP.GE.AND P4, PT, R18, UR6, PT ;  /* 0x0000000612007c0c */ /* 0x000fce000bf86270 */
[----:B-12---:R-:W0:Y:S01]  /*9a80*/  @!P0 LDC.64 R2, c[0x0][0x3b0] ;  /* 0x0000ec00ff028b82 */ /* 0x006e220000000a00 */
[----:B------:R-:W-:-:S07]  /*9a90*/  @!P0 IADD3 R7, PT, PT, R0, R5, RZ ;  /* 0x0000000500078210 */ /* 0x000fce0007ffe0ff */
[----:B------:R-:W1:Y:S08]  /*9aa0*/  @!P0 LDC R6, c[0x0][0x3bc] ;  /* 0x0000ef00ff068b82 */ /* 0x000e700000000800 */
[----:B------:R-:W2:Y:S08]  /*9ab0*/  @!P6 LDC R9, c[0x0][0x3bc] ;  /* 0x0000ef00ff09eb82 */ /* 0x000eb00000000800 */
[----:B------:R-:W3:Y:S01]  /*9ac0*/  @!P5 LDC R17, c[0x0][0x3bc] ;  /* 0x0000ef00ff11db82 */ /* 0x000ee20000000800 */
[----:B0-----:R-:W-:Y:S01]  /*9ad0*/  @!P0 IMAD.WIDE R2, R7, 0x4, R2 ;  /* 0x0000000407028825 */ /* 0x001fe200078e0202 */
[----:B------:R-:W-:-:S02]  /*9ae0*/  SHF.R.S32.HI R7, RZ, 0x1f, R5 ;  /* 0x0000001fff077819 */ /* 0x000fc40000011405 */
[----:B------:R-:W-:Y:S01]  /*9af0*/  IADD3 R5, P1, PT, R0, R5, RZ ;  /* 0x0000000500057210 */ /* 0x000fe20007f3e0ff */
[----:B-1----:R-:W-:-:S03]  /*9b00*/  @!P0 FMUL R91, R91, R6 ;  /* 0x000000065b5b8220 */ /* 0x002fc60000400000 */
[----:B------:R-:W-:Y:S02]  /*9b10*/  LEA.HI.X.SX32 R8, R0, R7, 0x1, P1 ;  /* 0x0000000700087211 */ /* 0x000fe400008f0eff */
[C---:B-----5:R-:W-:Y:S01]  /*9b20*/  LEA R6, P1, R5.reuse, UR10, 0x2 ;  /* 0x0000000a05067c11 */ /* 0x060fe2000f8210ff */
[----:B------:R3:W-:Y:S01]  /*9b30*/  @!P0 STG.E desc[UR8][R2.64], R91 ;  /* 0x0000005b02008986 */ /* 0x0007e2000c101908 */
[----:B------:R-:W-:Y:S02]  /*9b40*/  ISETP.GE.AND P0, PT, R10, UR6, PT ;  /* 0x000000060a007c0c */ /* 0x000fe4000bf06270 */
[----:B------:R-:W-:Y:S01]  /*9b50*/  LEA.HI.X R7, R5, UR11, R8, 0x2, P1 ;  /* 0x0000000b05077c11 */ /* 0x000fe200088f1408 */
[----:B--2---:R-:W-:Y:S01]  /*9b60*/  @!P6 FMUL R5, R92, R9 ;  /* 0x000000095c05e220 */ /* 0x004fe20000400000 */
[----:B------:R-:W-:-:S04]  /*9b70*/  ISETP.GE.AND P1, PT, R19, UR6, PT ;  /* 0x0000000613007c0c */ /* 0x000fc8000bf26270 */
[----:B------:R0:W-:Y:S01]  /*9b80*/  @!P6 STG.E desc[UR8][R6.64+0x4], R5 ;  /* 0x000004050600e986 */ /* 0x0001e2000c101908 */
[----:B---3--:R-:W-:Y:S01]  /*9b90*/  @!P5 FMUL R3, R4, R17 ;  /* 0x000000110403d220 */ /* 0x008fe20000400000 */
[----:B------:R-:W-:-:S03]  /*9ba0*/  IADD3 R2, PT, PT, R0, 0x6, RZ ;  /* 0x0000000600027810 */ /* 0x000fc60007ffe0ff */
[----:B------:R-:W1:Y:S01]  /*9bb0*/  @!P0 LDC R9, c[0x0][0x3bc] ;  /* 0x0000ef00ff098b82 */ /* 0x000e620000000800 */
[----:B------:R-:W-:Y:S01]  /*9bc0*/  IADD3 R4, PT, PT, R0, 0x7, RZ ;  /* 0x0000000700047810 */ /* 0x000fe20007ffe0ff */
[----:B------:R2:W-:Y:S01]  /*9bd0*/  @!P5 STG.E desc[UR8][R6.64+0x8], R3 ;  /* 0x000008030600d986 */ /* 0x0005e2000c101908 */
[----:B------:R-:W-:Y:S02]  /*9be0*/  ISETP.GE.AND P6, PT, R2, UR6, PT ;  /* 0x0000000602007c0c */ /* 0x000fe4000bfc6270 */
[----:B------:R-:W-:-:S03]  /*9bf0*/  ISETP.GE.AND P5, PT, R4, UR6, PT ;  /* 0x0000000604007c0c */ /* 0x000fc6000bfa6270 */
[----:B------:R-:W3:Y:S08]  /*9c00*/  @!P4 LDC R2, c[0x0][0x3bc] ;  /* 0x0000ef00ff02cb82 */ /* 0x000ef00000000800 */
[----:B------:R-:W0:Y:S08]  /*9c10*/  @!P1 LDC R17, c[0x0][0x3bc] ;  /* 0x0000ef00ff119b82 */ /* 0x000e300000000800 */
[----:B------:R-:W4:Y:S01]  /*9c20*/  @!P6 LDC R4, c[0x0][0x3bc] ;  /* 0x0000ef00ff04eb82 */ /* 0x000f220000000800 */
[----:B-1----:R-:W-:-:S05]  /*9c30*/  @!P0 FMUL R9, R16, R9 ;  /* 0x0000000910098220 */ /* 0x002fca0000400000 */
[----:B------:R1:W-:Y:S02]  /*9c40*/  @!P0 STG.E desc[UR8][R6.64+0xc], R9 ;  /* 0x00000c0906008986 */ /* 0x0003e4000c101908 */
[----:B------:R-:W2:Y:S01]  /*9c50*/  @!P5 LDC R19, c[0x0][0x3bc] ;  /* 0x0000ef00ff13db82 */ /* 0x000ea20000000800 */
[----:B---3--:R-:W-:-:S05]  /*9c60*/  @!P4 FMUL R15, R15, R2 ;  /* 0x000000020f0fc220 */ /* 0x008fca0000400000 */
[----:B------:R1:W-:Y:S01]  /*9c70*/  @!P4 STG.E desc[UR8][R6.64+0x10], R15 ;  /* 0x0000100f0600c986 */ /* 0x0003e2000c101908 */
[----:B0-----:R-:W-:-:S05]  /*9c80*/  @!P1 FMUL R5, R72, R17 ;  /* 0x0000001148059220 */ /* 0x001fca0000400000 */
[----:B------:R1:W-:Y:S01]  /*9c90*/  @!P1 STG.E desc[UR8][R6.64+0x14], R5 ;  /* 0x0000140506009986 */ /* 0x0003e2000c101908 */
[----:B----4-:R-:W-:-:S05]  /*9ca0*/  @!P6 FMUL R71, R71, R4 ;  /* 0x000000044747e220 */ /* 0x010fca0000400000 */
[----:B------:R1:W-:Y:S01]  /*9cb0*/  @!P6 STG.E desc[UR8][R6.64+0x18], R71 ;  /* 0x000018470600e986 */ /* 0x0003e2000c101908 */
[----:B--2---:R-:W-:-:S05]  /*9cc0*/  @!P5 FMUL R3, R70, R19 ;  /* 0x000000134603d220 */ /* 0x004fca0000400000 */
[----:B------:R1:W-:Y:S02]  /*9cd0*/  @!P5 STG.E desc[UR8][R6.64+0x1c], R3 ;  /* 0x00001c030600d986 */ /* 0x0003e4000c101908 */
.L_x_146:
[----:B------:R-:W-:Y:S05]  /*9ce0*/  BSYNC.RECONVERGENT B0 ;  /* 0x0000000000007941 */ /* 0x000fea0003800200 */
.L_x_145:
[----:B------:R-:W-:Y:S04]  /*9cf0*/  BSSY.RECONVERGENT B0, `(.L_x_147) ;  /* 0x0000035000007945 */ /* 0x000fe80003800200 */
[----:B------:R-:W-:Y:S05]  /*9d00*/  @P2 BRA `(.L_x_148) ;  /* 0x0000000000cc2947 */ /* 0x000fea0003800000 */
[----:B------:R-:W4:Y:S01]  /*9d10*/  LDCU UR6, c[0x0][0x384] ;  /* 0x00007080ff0677ac */ /* 0x000f220008000800 */
[C---:B0-2---:R-:W-:Y:S02]  /*9d20*/  IADD3 R2, PT, PT, R0.reuse, 0x1, RZ ;  /* 0x0000000100027810 */ /* 0x045fe40007ffe0ff */
[C---:B-1----:R-:W-:Y:S01]  /*9d30*/  IADD3 R6, PT, PT, R0.reuse, 0x2, RZ ;  /* 0x0000000200067810 */ /* 0x042fe20007ffe0ff */
[----:B------:R-:W0:Y:S01]  /*9d40*/  LDCU UR5, c[0x0][0x3b8] ;  /* 0x00007700ff0577ac */ /* 0x000e220008000800 */
[C---:B---3--:R-:W-:Y:S02]  /*9d50*/  IADD3 R8, PT, PT, R0.reuse, 0x3, RZ ;  /* 0x0000000300087810 */ /* 0x048fe40007ffe0ff */
[C---:B------:R-:W-:Y:S01]  /*9d60*/  IADD3 R10, PT, PT, R0.reuse, 0x4, RZ ;  /* 0x00000004000a7810 */ /* 0x040fe20007ffe0ff */
[----:B------:R-:W1:Y:S01]  /*9d70*/  LDCU.64 UR10, c[0x0][0x3b0] ;  /* 0x00007600ff0a77ac */ /* 0x000e620008000a00 */
[----:B----4-:R-:W-:Y:S02]  /*9d80*/  ISETP.GE.AND P5, PT, R0, UR6, PT ;  /* 0x0000000600007c0c */ /* 0x010fe4000bfa6270 */
[----:B------:R-:W-:Y:S01]  /*9d90*/  ISETP.GE.AND P1, PT, R2, UR6, PT ;  /* 0x0000000602007c0c */ /* 0x000fe2000bf26270 */
[----:B0-----:R-:W-:Y:S01]  /*9da0*/  IMAD R5, R24, UR5, RZ ;  /* 0x0000000518057c24 */ /* 0x001fe2000f8e02ff */
[----:B------:R-:W-:-:S02]  /*9db0*/  ISETP.GE.AND P0, PT, R6, UR6, PT ;  /* 0x0000000606007c0c */ /* 0x000fc4000bf06270 */
[----:B------:R-:W-:Y:S02]  /*9dc0*/  ISETP.GE.AND P4, PT, R8, UR6, PT ;  /* 0x0000000608007c0c */ /* 0x000fe4000bf86270 */
[----:B------:R-:W-:Y:S02]  /*9dd0*/  SHF.R.S32.HI R7, RZ, 0x1f, R5 ;  /* 0x0000001fff077819 */ /* 0x000fe40000011405 */
[----:B------:R-:W-:-:S03]  /*9de0*/  IADD3 R6, P2, PT, R0, R5, RZ ;  /* 0x0000000500067210 */ /* 0x000fc60007f5e0ff */
[----:B------:R-:W0:Y:S01]  /*9df0*/  @!P5 LDC R4, c[0x0][0x3bc] ;  /* 0x0000ef00ff04db82 */ /* 0x000e220000000800 */
[C---:B------:R-:W-:Y:S02]  /*9e00*/  @!P5 IADD3 R5, PT, PT, R0.reuse, R5, RZ ;  /* 0x000000050005d210 */ /* 0x040fe40007ffe0ff */
[C---:B------:R-:W-:Y:S02]  /*9e10*/  LEA.HI.X.SX32 R7, R0.reuse, R7, 0x1, P2 ;  /* 0x0000000700077211 */ /* 0x040fe400010f0eff */
[----:B------:R-:W-:Y:S02]  /*9e20*/  IADD3 R8, PT, PT, R0, 0x5, RZ ;  /* 0x0000000500087810 */ /* 0x000fe40007ffe0ff */
[----:B------:R-:W-:Y:S01]  /*9e30*/  ISETP.GE.AND P2, PT, R10, UR6, PT ;  /* 0x000000060a007c0c */ /* 0x000fe2000bf46270 */
[----:B------:R-:W2:Y:S08]  /*9e40*/  @!P5 LDC.64 R2, c[0x0][0x3b0] ;  /* 0x0000ec00ff02db82 */ /* 0x000eb00000000a00 */
[----:B------:R-:W3:Y:S01]  /*9e50*/  @!P1 LDC R9, c[0x0][0x3bc] ;  /* 0x0000ef00ff099b82 */ /* 0x000ee20000000800 */
[----:B0-----:R-:W-:Y:S01]  /*9e60*/  @!P5 FMUL R11, R11, R4 ;  /* 0x000000040b0bd220 */ /* 0x001fe20000400000 */
[----:B-1----:R-:W-:-:S06]  /*9e70*/  LEA R4, P6, R6, UR10, 0x2 ;  /* 0x0000000a06047c11 */ /* 0x002fcc000f8c10ff */
[----:B------:R-:W0:Y:S01]  /*9e80*/  @!P2 LDC R15, c[0x0][0x3bc] ;  /* 0x0000ef00ff0fab82 */ /* 0x000e220000000800 */
[----:B--2---:R-:W-:Y:S01]  /*9e90*/  @!P5 IMAD.WIDE R2, R5, 0x4, R2 ;  /* 0x000000040502d825 */ /* 0x004fe200078e0202 */
[----:B------:R-:W-:Y:S02]  /*9ea0*/  LEA.HI.X R5, R6, UR11, R7, 0x2, P6 ;  /* 0x0000000b06057c11 */ /* 0x000fe4000b0f1407 */
[----:B------:R-:W-:Y:S02]  /*9eb0*/  ISETP.GE.AND P6, PT, R8, UR6, PT ;  /* 0x0000000608007c0c */ /* 0x000fe4000bfc6270 */
[C---:B------:R-:W-:Y:S01]  /*9ec0*/  IADD3 R6, PT, PT, R0.reuse, 0x6, RZ ;  /* 0x0000000600067810 */ /* 0x040fe20007ffe0ff */
[----:B------:R1:W-:Y:S01]  /*9ed0*/  @!P5 STG.E desc[UR8][R2.64], R11 ;  /* 0x0000000b0200d986 */ /* 0x0003e2000c101908 */
[----:B------:R-:W-:Y:S01]  /*9ee0*/  IADD3 R8, PT, PT, R0, 0x7, RZ ;  /* 0x0000000700087810 */ /* 0x000fe20007ffe0ff */
[----:B---3--:R-:W-:Y:S01]  /*9ef0*/  @!P1 FMUL R7, R12, R9 ;  /* 0x000000090c079220 */ /* 0x008fe20000400000 */
[----:B------:R-:W-:Y:S01]  /*9f00*/  ISETP.GE.AND P5, PT, R6, UR6, PT ;  /* 0x0000000606007c0c */ /* 0x000fe2000bfa6270 */
[----:B------:R-:W2:Y:S03]  /*9f10*/  @!P4 LDC R9, c[0x0][0x3bc] ;  /* 0x0000ef00ff09cb82 */ /* 0x000ea60000000800 */
[----:B------:R0:W-:Y:S01]  /*9f20*/  @!P1 STG.E desc[UR8][R4.64+0x4], R7 ;  /* 0x0000040704009986 */ /* 0x0001e2000c101908 */
[----:B------:R-:W-:-:S04]  /*9f30*/  ISETP.GE.AND P1, PT, R8, UR6, PT ;  /* 0x0000000608007c0c */ /* 0x000fc8000bf26270 */
[----:B-1----:R-:W1:Y:S01]  /*9f40*/  @!P6 LDC R11, c[0x0][0x3bc] ;  /* 0x0000ef00ff0beb82 */ /* 0x002e620000000800 */
[----:B0-----:R-:W-:-:S07]  /*9f50*/  @!P2 FMUL R7, R64, R15 ;  /* 0x0000000f4007a220 */ /* 0x001fce0000400000 */
[----:B------:R-:W0:Y:S01]  /*9f60*/  @!P0 LDC R6, c[0x0][0x3bc] ;  /* 0x0000ef00ff068b82 */ /* 0x000e220000000800 */
[----:B------:R4:W-:Y:S07]  /*9f70*/  @!P2 STG.E desc[UR8][R4.64+0x10], R7 ;  /* 0x000010070400a986 */ /* 0x0009ee000c101908 */
[----:B------:R-:W3:Y:S01]  /*9f80*/  @!P5 LDC R2, c[0x0][0x3bc] ;  /* 0x0000ef00ff02db82 */ /* 0x000ee20000000800 */
[----:B--2---:R-:W-:-:S05]  /*9f90*/  @!P4 FMUL R3, R20, R9 ;  /* 0x000000091403c220 */ /* 0x004fca0000400000 */
[----:B------:R4:W-:Y:S02]  /*9fa0*/  @!P4 STG.E desc[UR8][R4.64+0xc], R3 ;  /* 0x00000c030400c986 */ /* 0x0009e4000c101908 */
[----:B------:R-:W2:Y:S01]  /*9fb0*/  @!P1 LDC R17, c[0x0][0x3bc] ;  /* 0x0000ef00ff119b82 */ /* 0x000ea20000000800 */
[----:B-1----:R-:W-:-:S05]  /*9fc0*/  @!P6 FMUL R9, R74, R11 ;  /* 0x0000000b4a09e220 */ /* 0x002fca0000400000 */
[----:B------:R4:W-:Y:S01]  /*9fd0*/  @!P6 STG.E desc[UR8][R4.64+0x14], R9 ;  /* 0x000014090400e986 */ /* 0x0009e2000c101908 */
[----:B0-----:R-:W-:-:S05]  /*9fe0*/  @!P0 FMUL R13, R13, R6 ;  /* 0x000000060d0d8220 */ /* 0x001fca0000400000 */
[----:B------:R4:W-:Y:S01]  /*9ff0*/  @!P0 STG.E desc[UR8][R4.64+0x8], R13 ;  /* 0x0000080d04008986 */ /* 0x0009e2000c101908 */
[----:B---3--:R-:W-:-:S05]  /*a000*/  @!P5 FMUL R75, R75, R2 ;  /* 0x000000024b4bd220 */ /* 0x008fca0000400000 */
[----:B------:R4:W-:Y:S01]  /*a010*/  @!P5 STG.E desc[UR8][R4.64+0x18], R75 ;  /* 0x0000184b0400d986 */ /* 0x0009e2000c101908 */
[----:B--2---:R-:W-:-:S05]  /*a020*/  @!P1 FMUL R11, R76, R17 ;  /* 0x000000114c0b9220 */ /* 0x004fca0000400000 */
[----:B------:R4:W-:Y:S02]  /*a030*/  @!P1 STG.E desc[UR8][R4.64+0x1c], R11 ;  /* 0x00001c0b04009986 */ /* 0x0009e4000c101908 */
.L_x_148:
[----:B------:R-:W-:Y:S05]  /*a040*/  BSYNC.RECONVERGENT B0 ;  /* 0x0000000000007941 */ /* 0x000fea0003800200 */
.L_x_147:
[----:B------:R-:W-:Y:S05]  /*a050*/  @P3 EXIT ;  /* 0x000000000000394d */ /* 0x000fea0003800000 */
[----:B------:R-:W5:Y:S01]  /*a060*/  LDCU UR5, c[0x0][0x384] ;  /* 0x00007080ff0577ac */ /* 0x000f620008000800 */
[C---:B-1----:R-:W-:Y:S02]  /*a070*/  IADD3 R6, PT, PT, R0.reuse, 0x2, RZ ;  /* 0x0000000200067810 */ /* 0x042fe40007ffe0ff */
[C---:B---34-:R-:W-:Y:S01]  /*a080*/  IADD3 R7, PT, PT, R0.reuse, 0x3, RZ ;  /* 0x0000000300077810 */ /* 0x058fe20007ffe0ff */
[----:B------:R-:W1:Y:S01]  /*a090*/  LDCU UR4, c[0x0][0x3b8] ;  /* 0x00007700ff0477ac */ /* 0x000e620008000800 */
[C---:B------:R-:W-:Y:S02]  /*a0a0*/  IADD3 R5, PT, PT, R0.reuse, 0x1, RZ ;  /* 0x0000000100057810 */ /* 0x040fe40007ffe0ff */
[C---:B------:R-:W-:Y:S01]  /*a0b0*/  IADD3 R8, PT, PT, R0.reuse, 0x6, RZ ;  /* 0x0000000600087810 */ /* 0x040fe20007ffe0ff */
[----:B------:R-:W3:Y:S01]  /*a0c0*/  LDCU.64 UR6, c[0x0][0x3b0] ;  /* 0x00007600ff0677ac */ /* 0x000ee20008000a00 */
[----:B-----5:R-:W-:Y:S02]  /*a0d0*/  ISETP.GE.AND P6, PT, R0, UR5, PT ;  /* 0x0000000500007c0c */ /* 0x020fe4000bfc6270 */
[----:B------:R-:W-:-:S02]  /*a0e0*/  ISETP.GE.AND P5, PT, R6, UR5, PT ;  /* 0x0000000506007c0c */ /* 0x000fc4000bfa6270 */
[----:B------:R-:W-:Y:S02]  /*a0f0*/  ISETP.GE.AND P4, PT, R7, UR5, PT ;  /* 0x0000000507007c0c */ /* 0x000fe4000bf86270 */
[C---:B------:R-:W-:Y:S02]  /*a100*/  IADD3 R6, PT, PT, R0.reuse, 0x4, RZ ;  /* 0x0000000400067810 */ /* 0x040fe40007ffe0ff */
[----:B------:R-:W-:Y:S02]  /*a110*/  IADD3 R7, PT, PT, R0, 0x5, RZ ;  /* 0x0000000500077810 */ /* 0x000fe40007ffe0ff */
[----:B------:R-:W-:Y:S01]  /*a120*/  ISETP.GE.AND P0, PT, R5, UR5, PT ;  /* 0x0000000505007c0c */ /* 0x000fe2000bf06270 */
[----:B-1----:R-:W-:Y:S01]  /*a130*/  IMAD R5, R118, UR4, RZ ;  /* 0x0000000476057c24 */ /* 0x002fe2000f8e02ff */
[----:B------:R-:W-:Y:S01]  /*a140*/  ISETP.GE.AND P3, PT, R6, UR5, PT ;  /* 0x0000000506007c0c */ /* 0x000fe2000bf66270 */
[----:B------:R-:W1:Y:S01]  /*a150*/  @!P6 LDC R4, c[0x0][0x3bc] ;  /* 0x0000ef00ff04eb82 */ /* 0x000e620000000800 */
[----:B------:R-:W-:-:S02]  /*a160*/  ISETP.GE.AND P2, PT, R7, UR5, PT ;  /* 0x0000000507007c0c */ /* 0x000fc4000bf46270 */
[----:B------:R-:W-:Y:S02]  /*a170*/  ISETP.GE.AND P1, PT, R8, UR5, PT ;  /* 0x0000000508007c0c */ /* 0x000fe4000bf26270 */
[----:B------:R-:W-:-:S03]  /*a180*/  @!P6 IADD3 R7, PT, PT, R0, R5, RZ ;  /* 0x000000050007e210 */ /* 0x000fc60007ffe0ff */
[----:B0-2---:R-:W0:Y:S08]  /*a190*/  @!P6 LDC.64 R2, c[0x0][0x3b0] ;  /* 0x0000ec00ff02eb82 */ /* 0x005e300000000a00 */
[----:B------:R-:W2:Y:S08]  /*a1a0*/  @!P0 LDC R9, c[0x0][0x3bc] ;  /* 0x0000ef00ff098b82 */ /* 0x000eb00000000800 */
[----:B------:R-:W4:Y:S01]  /*a1b0*/  @!P5 LDC R11, c[0x0][0x3bc] ;  /* 0x0000ef00ff0bdb82 */ /* 0x000f220000000800 */
[----:B-1----:R-:W-:-:S07]  /*a1c0*/  @!P6 FMUL R103, R103, R4 ;  /* 0x000000046767e220 */ /* 0x002fce0000400000 */
[----:B------:R-:W1:Y:S01]  /*a1d0*/  @!P4 LDC R8, c[0x0][0x3bc] ;  /* 0x0000ef00ff08cb82 */ /* 0x000e620000000800 */
[----:B0-----:R-:W-:Y:S01]  /*a1e0*/  @!P6 IMAD.WIDE R2, R7, 0x4, R2 ;  /* 0x000000040702e825 */ /* 0x001fe200078e0202 */
[----:B------:R-:W-:-:S04]  /*a1f0*/  SHF.R.S32.HI R7, RZ, 0x1f, R5 ;  /* 0x0000001fff077819 */ /* 0x000fc80000011405 */
[----:B------:R0:W-:Y:S01]  /*a200*/  @!P6 STG.E desc[UR8][R2.64], R103 ;  /* 0x000000670200e986 */ /* 0x0001e2000c101908 */
[C---:B------:R-:W-:Y:S01]  /*a210*/  IADD3 R5, P6, PT, R0.reuse, R5, RZ ;  /* 0x0000000500057210 */ /* 0x040fe20007fde0ff */
[----:B------:R-:W0:Y:S03]  /*a220*/  @!P3 LDC R13, c[0x0][0x3bc] ;  /* 0x0000ef00ff0dbb82 */ /* 0x000e260000000800 */
[----:B------:R-:W-:Y:S01]  /*a230*/  LEA.HI.X.SX32 R6, R0, R7, 0x1, P6 ;  /* 0x0000000700067211 */ /* 0x000fe200030f0eff */
[----:B--2---:R-:W-:Y:S01]  /*a240*/  @!P0 FMUL R7, R14, R9 ;  /* 0x000000090e078220 */ /* 0x004fe20000400000 */
[C---:B---3--:R-:W-:Y:S02]  /*a250*/  LEA R4, P6, R5.reuse, UR6, 0x2 ;  /* 0x0000000605047c11 */ /* 0x048fe4000f8c10ff */
[----:B------:R-:W-:Y:S01]  /*a260*/  IADD3 R0, PT, PT, R0, 0x7, RZ ;  /* 0x0000000700007810 */ /* 0x000fe20007ffe0ff */
[----:B------:R-:W2:Y:S01]  /*a270*/  @!P2 LDC R10, c[0x0][0x3bc] ;  /* 0x0000ef00ff0aab82 */ /* 0x000ea20000000800 */
[----:B------:R-:W-:Y:S01]  /*a280*/  LEA.HI.X R5, R5, UR7, R6, 0x2, P6 ;  /* 0x0000000705057c11 */ /* 0x000fe2000b0f1406 */
[----:B----4-:R-:W-:Y:S01]  /*a290*/  @!P5 FMUL R9, R104, R11 ;  /* 0x0000000b6809d220 */ /* 0x010fe20000400000 */
[----:B------:R-:W-:-:S03]  /*a2a0*/  ISETP.GE.AND P6, PT, R0, UR5, PT ;  /* 0x0000000500007c0c */ /* 0x000fc6000bfc6270 */
[----:B------:R3:W-:Y:S02]  /*a2b0*/  @!P0 STG.E desc[UR8][R4.64+0x4], R7 ;  /* 0x0000040704008986 */ /* 0x0007e4000c101908 */
[----:B------:R-:W4:Y:S01]  /*a2c0*/  @!P1 LDC R12, c[0x0][0x3bc] ;  /* 0x0000ef00ff0c9b82 */ /* 0x000f220000000800 */
[----:B-1----:R-:W-:Y:S01]  /*a2d0*/  @!P4 FMUL R105, R105, R8 ;  /* 0x000000086969c220 */ /* 0x002fe20000400000 */
[----:B------:R3:W-:Y:S04]  /*a2e0*/  @!P5 STG.E desc[UR8][R4.64+0x8], R9 ;  /* 0x000008090400d986 */ /* 0x0007e8000c101908 */
[----:B------:R3:W-:Y:S01]  /*a2f0*/  @!P4 STG.E desc[UR8][R4.64+0xc], R105 ;  /* 0x00000c690400c986 */ /* 0x0007e2000c101908 */
[----:B0-----:R-:W-:-:S05]  /*a300*/  @!P3 FMUL R3, R106, R13 ;  /* 0x0000000d6a03b220 */ /* 0x001fca0000400000 */
[----:B------:R3:W-:Y:S01]  /*a310*/  @!P3 STG.E desc[UR8][R4.64+0x10], R3 ;  /* 0x000010030400b986 */ /* 0x0007e2000c101908 */
[----:B--2---:R-:W-:-:S05]  /*a320*/  @!P2 FMUL R81, R81, R10 ;  /* 0x0000000a5151a220 */ /* 0x004fca0000400000 */
[----:B------:R3:W-:Y:S01]  /*a330*/  @!P2 STG.E desc[UR8][R4.64+0x14], R81 ;  /* 0x000014510400a986 */ /* 0x0007e2000c101908 */
[----:B----4-:R-:W-:-:S05]  /*a340*/  @!P1 FMUL R83, R83, R12 ;  /* 0x0000000c53539220 */ /* 0x010fca0000400000 */
[----:B------:R3:W-:Y:S01]  /*a350*/  @!P1 STG.E desc[UR8][R4.64+0x18], R83 ;  /* 0x0000185304009986 */ /* 0x0007e2000c101908 */
[----:B------:R-:W-:Y:S05]  /*a360*/  @P6 EXIT ;  /* 0x000000000000694d */ /* 0x000fea0003800000 */
[----:B------:R-:W0:Y:S02]  /*a370*/  LDCU UR4, c[0x0][0x3bc] ;  /* 0x00007780ff0477ac */ /* 0x000e240008000800 */
[----:B0-----:R-:W-:-:S05]  /*a380*/  FMUL R87, R87, UR4 ;  /* 0x0000000457577c20 */ /* 0x001fca0008400000 */
[----:B------:R-:W-:Y:S01]  /*a390*/  STG.E desc[UR8][R4.64+0x1c], R87 ;  /* 0x00001c5704007986 */ /* 0x000fe2000c101908 */
[----:B------:R-:W-:Y:S05]  /*a3a0*/  EXIT ;  /* 0x000000000000794d */ /* 0x000fea0003800000 */
.L_x_149:
[----:B------:R-:W-:-:S00]  /*a3b0*/  BRA `(.L_x_149) ;  /* 0xfffffffc00fc7947 */ /* 0x000fc0000383ffff */
[----:B------:R-:W-:-:S00]  /*a3c0*/  NOP ;  /* 0x0000000000007918 */ /* 0x000fc00000000000 */
        /* <DEDUP_REMOVED lines=11> */
.L_x_150:


//--------------------- .nv.shared._Z18sgemm_80_20_kerneliiiPKfiS0_iPfiff --------------------------
	.section	.nv.shared._Z18sgemm_80_20_kerneliiiPKfiS0_iPfiff,"aw",@nobits
	.sectionflags	@""
	.align	4
.nv.shared._Z18sgemm_80_20_kerneliiiPKfiS0_iPfiff:
	.zero		17984


//--------------------- .nv.shared.reserved.0     --------------------------
	.section	.nv.shared.reserved.0,"aw",@nobits
	.weak		__nv_reservedSMEM_offset_0_alias
	.size		__nv_reservedSMEM_offset_0_alias, 0, 64
	.other		__nv_reservedSMEM_offset_0_alias,@"STO_CUDA_RESERVED_SHARED STV_DEFAULT"
__nv_reservedSMEM_offset_0_alias:
	.zero		0
	.zero		64


//--------------------- .nv.constant0._Z18sgemm_80_20_kerneliiiPKfiS0_iPfiff --------------------------
	.section	.nv.constant0._Z18sgemm_80_20_kerneliiiPKfiS0_iPfiff,"a",@progbits
	.sectionflags	@""
	.align	4
.nv.constant0._Z18sgemm_80_20_kerneliiiPKfiS0_iPfiff:
	.zero		964


//--------------------- SYMBOLS --------------------------

	.type		.nv.reservedSmem.offset0,@object
	.size		.nv.reservedSmem.offset0,0x4
	.type		.nv.reservedSmem.cap,@object
	.size		.nv.reservedSmem.cap,0x4
